	.target	sm_90a

	.elftype	@"ET_EXEC"


//--------------------- .note.nv.tkinfo           --------------------------
	.section	.note.nv.tkinfo,"",@"SHT_NOTE"
	.sectionflags	@"SHF_NOTE_NV_TKINFO"
	.tkinfo
        /*0018*/ 	.word	0x00000002
        /*0030*/ 	.string	""
        /*0030*/ 	.string	"ptxas"
        /*0030*/ 	.string	"Cuda compilation tools, release 13.0, V13.0.88"
        /*0030*/ 	.string	"Build cuda_13.0.r13.0/compiler.36424714_0"
        /*0030*/ 	.string	"-arch sm_90a -m 64 "



//--------------------- .note.nv.cuinfo           --------------------------
	.section	.note.nv.cuinfo,"",@"SHT_NOTE"
	.sectionflags	@"SHF_NOTE_NV_CUINFO"
        /*0018*/ 	.short	0x0002
        /*001a*/ 	.short	0x005a
        /*001c*/ 	.short	0x0082
	.zero		2


//--------------------- .nv.info                  --------------------------
	.section	.nv.info,"",@"SHT_CUDA_INFO"
	.align	4


	//----- nvinfo : EIATTR_REGCOUNT
	.align		4
        /*0000*/ 	.byte	0x04, 0x2f
        /*0002*/ 	.short	(.L_15 - .L_14)
	.align		4
.L_14:
        /*0004*/ 	.word	index@(_ZN7cutlass13device_kernelINS_4gemm6kernel13GemmUniversalIN4cute5tupleIJiiiiEEENS1_10collective13CollectiveMmaINS1_34MainloopSm90TmaGmmaWarpSpecializedILi3ENS5_IJNS4_1CILi2EEENSA_ILi1EEESC_EEENS1_35KernelTmaWarpSpecializedCooperativeEEENS5_IJNSA_ILi128EEENSA_ILi256EEESG_EEENS_10tfloat32_tENS5_IJlSC_lEEESJ_SK_NS4_8TiledMMAINS4_8MMA_AtomIJNS4_4SM904GMMA30MMA_64x256x8_F32TF32TF32_SS_TNILNSO_7ScaleInE1ELSQ_1EEEEEENS4_6LayoutISD_NS5_IJSC_NSA_ILi0EEESU_EEEEENS5_IJNS4_10UnderscoreESX_SX_EEEEENS4_13SM90_TMA_LOADENS4_14ComposedLayoutINS4_7SwizzleILi3ELi4ELi3EEENS4_18smem_ptr_flag_bitsILi32EEENST_INS5_IJNSA_ILi8EEENSA_ILi32EEEEEENS5_IJS17_SC_EEEEEEEvNS4_8identityENS4_23SM90_TMA_LOAD_MULTICASTES1B_vS1C_EENS_8epilogue10collective6detail29Sm90TmaWarpSpecializedAdapterINS1G_15DefaultEpilogueISJ_SK_SK_NS1F_6thread17LinearCombinationISJ_Li1EffLNS1K_9ScaleType4KindE0ELNS_15FloatRoundStyleE2ESJ_EENS1_15EpilogueDefaultEEEEEvvEEEEvNT_6ParamsE)
        /*0008*/ 	.word	0x000000a8


	//----- nvinfo : EIATTR_FRAME_SIZE
	.align		4
.L_15:
        /*000c*/ 	.byte	0x04, 0x11
        /*000e*/ 	.short	(.L_17 - .L_16)
	.align		4
.L_16:
        /*0010*/ 	.word	index@(_ZN7cutlass13device_kernelINS_4gemm6kernel13GemmUniversalIN4cute5tupleIJiiiiEEENS1_10collective13CollectiveMmaINS1_34MainloopSm90TmaGmmaWarpSpecializedILi3ENS5_IJNS4_1CILi2EEENSA_ILi1EEESC_EEENS1_35KernelTmaWarpSpecializedCooperativeEEENS5_IJNSA_ILi128EEENSA_ILi256EEESG_EEENS_10tfloat32_tENS5_IJlSC_lEEESJ_SK_NS4_8TiledMMAINS4_8MMA_AtomIJNS4_4SM904GMMA30MMA_64x256x8_F32TF32TF32_SS_TNILNSO_7ScaleInE1ELSQ_1EEEEEENS4_6LayoutISD_NS5_IJSC_NSA_ILi0EEESU_EEEEENS5_IJNS4_10UnderscoreESX_SX_EEEEENS4_13SM90_TMA_LOADENS4_14ComposedLayoutINS4_7SwizzleILi3ELi4ELi3EEENS4_18smem_ptr_flag_bitsILi32EEENST_INS5_IJNSA_ILi8EEENSA_ILi32EEEEEENS5_IJS17_SC_EEEEEEEvNS4_8identityENS4_23SM90_TMA_LOAD_MULTICASTES1B_vS1C_EENS_8epilogue10collective6detail29Sm90TmaWarpSpecializedAdapterINS1G_15DefaultEpilogueISJ_SK_SK_NS1F_6thread17LinearCombinationISJ_Li1EffLNS1K_9ScaleType4KindE0ELNS_15FloatRoundStyleE2ESJ_EENS1_15EpilogueDefaultEEEEEvvEEEEvNT_6ParamsE)
        /*0014*/ 	.word	0x00000000


	//----- nvinfo : EIATTR_MIN_STACK_SIZE
	.align		4
.L_17:
        /*0018*/ 	.byte	0x04, 0x12
        /*001a*/ 	.short	(.L_19 - .L_18)
	.align		4
.L_18:
        /*001c*/ 	.word	index@(_ZN7cutlass13device_kernelINS_4gemm6kernel13GemmUniversalIN4cute5tupleIJiiiiEEENS1_10collective13CollectiveMmaINS1_34MainloopSm90TmaGmmaWarpSpecializedILi3ENS5_IJNS4_1CILi2EEENSA_ILi1EEESC_EEENS1_35KernelTmaWarpSpecializedCooperativeEEENS5_IJNSA_ILi128EEENSA_ILi256EEESG_EEENS_10tfloat32_tENS5_IJlSC_lEEESJ_SK_NS4_8TiledMMAINS4_8MMA_AtomIJNS4_4SM904GMMA30MMA_64x256x8_F32TF32TF32_SS_TNILNSO_7ScaleInE1ELSQ_1EEEEEENS4_6LayoutISD_NS5_IJSC_NSA_ILi0EEESU_EEEEENS5_IJNS4_10UnderscoreESX_SX_EEEEENS4_13SM90_TMA_LOADENS4_14ComposedLayoutINS4_7SwizzleILi3ELi4ELi3EEENS4_18smem_ptr_flag_bitsILi32EEENST_INS5_IJNSA_ILi8EEENSA_ILi32EEEEEENS5_IJS17_SC_EEEEEEEvNS4_8identityENS4_23SM90_TMA_LOAD_MULTICASTES1B_vS1C_EENS_8epilogue10collective6detail29Sm90TmaWarpSpecializedAdapterINS1G_15DefaultEpilogueISJ_SK_SK_NS1F_6thread17LinearCombinationISJ_Li1EffLNS1K_9ScaleType4KindE0ELNS_15FloatRoundStyleE2ESJ_EENS1_15EpilogueDefaultEEEEEvvEEEEvNT_6ParamsE)
        /*0020*/ 	.word	0x00000000
.L_19:


//--------------------- .nv.compat                --------------------------
	.section	.nv.compat,"",@"SHT_CUDA_COMPAT_INFO"
	.align	4
        /*0000*/ 	.byte	0x02, 0x09, 0x01, 0x00, 0x02, 0x02, 0x04, 0x00, 0x02, 0x05, 0x05, 0x00, 0x03, 0x07, 0x01, 0x01
        /*0010*/ 	.byte	0x02, 0x03, 0x01, 0x00, 0x02, 0x06, 0x01, 0x00, 0x04, 0x0b, 0x08, 0x00, 0x00, 0x00, 0x00, 0x00
        /*0020*/ 	.byte	0x00, 0x00, 0x00, 0x00


//--------------------- .nv.info._ZN7cutlass13device_kernelINS_4gemm6kernel13GemmUniversalIN4cute5tupleIJiiiiEEENS1_10collective13CollectiveMmaINS1_34MainloopSm90TmaGmmaWarpSpecializedILi3ENS5_IJNS4_1CILi2EEENSA_ILi1EEESC_EEENS1_35KernelTmaWarpSpecializedCooperativeEEENS5_IJNSA_ILi128EEENSA_ILi256EEESG_EEENS_10tfloat32_tENS5_IJlSC_lEEESJ_SK_NS4_8TiledMMAINS4_8MMA_AtomIJNS4_4SM904GMMA30MMA_64x256x8_F32TF32TF32_SS_TNILNSO_7ScaleInE1ELSQ_1EEEEEENS4_6LayoutISD_NS5_IJSC_NSA_ILi0EEESU_EEEEENS5_IJNS4_10UnderscoreESX_SX_EEEEENS4_13SM90_TMA_LOADENS4_14ComposedLayoutINS4_7SwizzleILi3ELi4ELi3EEENS4_18smem_ptr_flag_bitsILi32EEENST_INS5_IJNSA_ILi8EEENSA_ILi32EEEEEENS5_IJS17_SC_EEEEEEEvNS4_8identityENS4_23SM90_TMA_LOAD_MULTICASTES1B_vS1C_EENS_8epilogue10collective6detail29Sm90TmaWarpSpecializedAdapterINS1G_15DefaultEpilogueISJ_SK_SK_NS1F_6thread17LinearCombinationISJ_Li1EffLNS1K_9ScaleType4KindE0ELNS_15FloatRoundStyleE2ESJ_EENS1_15EpilogueDefaultEEEEEvvEEEEvNT_6ParamsE --------------------------
	.section	.nv.info._ZN7cutlass13device_kernelINS_4gemm6kernel13GemmUniversalIN4cute5tupleIJiiiiEEENS1_10collective13CollectiveMmaINS1_34MainloopSm90TmaGmmaWarpSpecializedILi3ENS5_IJNS4_1CILi2EEENSA_ILi1EEESC_EEENS1_35KernelTmaWarpSpecializedCooperativeEEENS5_IJNSA_ILi128EEENSA_ILi256EEESG_EEENS_10tfloat32_tENS5_IJlSC_lEEESJ_SK_NS4_8TiledMMAINS4_8MMA_AtomIJNS4_4SM904GMMA30MMA_64x256x8_F32TF32TF32_SS_TNILNSO_7ScaleInE1ELSQ_1EEEEEENS4_6LayoutISD_NS5_IJSC_NSA_ILi0EEESU_EEEEENS5_IJNS4_10UnderscoreESX_SX_EEEEENS4_13SM90_TMA_LOADENS4_14ComposedLayoutINS4_7SwizzleILi3ELi4ELi3EEENS4_18smem_ptr_flag_bitsILi32EEENST_INS5_IJNSA_ILi8EEENSA_ILi32EEEEEENS5_IJS17_SC_EEEEEEEvNS4_8identityENS4_23SM90_TMA_LOAD_MULTICASTES1B_vS1C_EENS_8epilogue10collective6detail29Sm90TmaWarpSpecializedAdapterINS1G_15DefaultEpilogueISJ_SK_SK_NS1F_6thread17LinearCombinationISJ_Li1EffLNS1K_9ScaleType4KindE0ELNS_15FloatRoundStyleE2ESJ_EENS1_15EpilogueDefaultEEEEEvvEEEEvNT_6ParamsE,"",@"SHT_CUDA_INFO"
	.sectionflags	@""
	.align	4


	//----- nvinfo : EIATTR_CUDA_API_VERSION
	.align		4
        /*0000*/ 	.byte	0x04, 0x37
        /*0002*/ 	.short	(.L_21 - .L_20)
.L_20:
        /*0004*/ 	.word	0x00000082


	//----- nvinfo : EIATTR_KPARAM_INFO
	.align		4
.L_21:
        /*0008*/ 	.byte	0x04, 0x17
        /*000a*/ 	.short	(.L_23 - .L_22)
.L_22:
        /*000c*/ 	.word	0x00000000
        /*0010*/ 	.short	0x0000
        /*0012*/ 	.short	0x0070
        /*0014*/ 	.byte	0x00, 0xf0, 0x01, 0x10


	//----- nvinfo : EIATTR_SPARSE_MMA_MASK
	.align		4
.L_23:
        /*0018*/ 	.byte	0x03, 0x50
        /*001a*/ 	.short	0x0000


	//----- nvinfo : EIATTR_MAXREG_COUNT
	.align		4
        /*001c*/ 	.byte	0x03, 0x1b
        /*001e*/ 	.short	0x00a8


	//----- nvinfo : EIATTR_NUM_BARRIERS
	.align		4
        /*0020*/ 	.byte	0x02, 0x4c
        /*0022*/ 	.byte	0x01
	.zero		1


	//----- nvinfo : EIATTR_EXTERNS
	.align		4
        /*0024*/ 	.byte	0x04, 0x0f
        /*0026*/ 	.short	(.L_25 - .L_24)


	//   ....[0]....
	.align		4
.L_24:
        /*0028*/ 	.word	index@(__assertfail)


	//----- nvinfo : EIATTR_MERCURY_ISA_VERSION
	.align		4
.L_25:
        /*002c*/ 	.byte	0x03, 0x5f
        /*002e*/ 	.short	0x0101


	//----- nvinfo : EIATTR_INT_WARP_WIDE_INSTR_OFFSETS
	.align		4
        /*0030*/ 	.byte	0x04, 0x31
        /*0032*/ 	.short	(.L_27 - .L_26)


	//   ....[0]....
.L_26:
        /*0034*/ 	.word	0x00000460


	//   ....[1]....
        /*0038*/ 	.word	0x00000490


	//   ....[2]....
        /*003c*/ 	.word	0x00000650


	//----- nvinfo : EIATTR_COOP_GROUP_MASK_REGIDS
	.align		4
.L_27:
        /*0040*/ 	.byte	0x04, 0x29
        /*0042*/ 	.short	(.L_29 - .L_28)


	//   ....[0]....
.L_28:
        /*0044*/ 	.word	0xffffffff


	//   ....[1]....
        /*0048*/ 	.word	0xffffffff


	//   ....[2]....
        /*004c*/ 	.word	0xffffffff


	//   ....[3]....
        /*0050*/ 	.word	0xffffffff


	//   ....[4]....
        /*0054*/ 	.word	0xffffffff


	//   ....[5]....
        /*0058*/ 	.word	0xffffffff


	//----- nvinfo : EIATTR_COOP_GROUP_INSTR_OFFSETS
	.align		4
.L_29:
        /*005c*/ 	.byte	0x04, 0x28
        /*005e*/ 	.short	(.L_31 - .L_30)


	//   ....[0]....
.L_30:
        /*0060*/ 	.word	0x00000060


	//   ....[1]....
        /*0064*/ 	.word	0x00000070


	//   ....[2]....
        /*0068*/ 	.word	0x00000130


	//   ....[3]....
        /*006c*/ 	.word	0x000002b0


	//   ....[4]....
        /*0070*/ 	.word	0x000007d0


	//   ....[5]....
        /*0074*/ 	.word	0x00001220


	//----- nvinfo : EIATTR_REG_RECONFIG
	.align		4
.L_31:
        /*0078*/ 	.byte	0x01, 0x54
	.zero		2


	//----- nvinfo : EIATTR_SYSCALL_OFFSETS
	.align		4
        /*007c*/ 	.byte	0x04, 0x46
        /*007e*/ 	.short	(.L_33 - .L_32)


	//   ....[0]....
.L_32:
        /*0080*/ 	.word	0x000013e0


	//----- nvinfo : EIATTR_MBARRIER_INSTR_OFFSETS
	.align		4
.L_33:
        /*0084*/ 	.byte	0x04, 0x39
        /*0086*/ 	.short	(.L_35 - .L_34)


	//   ....[0]....
.L_34:
        /*0088*/ 	.word	0x00000230
        /*008c*/ 	.word	0x000000ff
        /*0090*/ 	.word	0x00000000
        /*0094*/ 	.short	0x0100
        /*0096*/ 	.byte	0x08
	.zero		1


	//   ....[1]....
        /*0098*/ 	.word	0x00000240
        /*009c*/ 	.word	0x000000ff
        /*00a0*/ 	.word	0x00000018
        /*00a4*/ 	.short	0x0100
        /*00a6*/ 	.byte	0x08
	.zero		1


	//   ....[2]....
        /*00a8*/ 	.word	0x00000250
        /*00ac*/ 	.word	0x000000ff
        /*00b0*/ 	.word	0x00000008
        /*00b4*/ 	.short	0x0100
        /*00b6*/ 	.byte	0x08
	.zero		1


	//   ....[3]....
        /*00b8*/ 	.word	0x00000260
        /*00bc*/ 	.word	0x000000ff
        /*00c0*/ 	.word	0x00000020
        /*00c4*/ 	.short	0x0100
        /*00c6*/ 	.byte	0x08
	.zero		1


	//   ....[4]....
        /*00c8*/ 	.word	0x00000270
        /*00cc*/ 	.word	0x000000ff
        /*00d0*/ 	.word	0x00000010
        /*00d4*/ 	.short	0x0100
        /*00d6*/ 	.byte	0x08
	.zero		1


	//   ....[5]....
        /*00d8*/ 	.word	0x00000280
        /*00dc*/ 	.word	0x000000ff
        /*00e0*/ 	.word	0x00000028
        /*00e4*/ 	.short	0x0100
        /*00e6*/ 	.byte	0x08
	.zero		1


	//   ....[6]....
        /*00e8*/ 	.word	0x000006d0
        /*00ec*/ 	.word	0x000000ff
        /*00f0*/ 	.word	0x00000040
        /*00f4*/ 	.short	0x0100
        /*00f6*/ 	.byte	0x06
	.zero		1


	//   ....[7]....
        /*00f8*/ 	.word	0x00000760
        /*00fc*/ 	.word	0x000000ff
        /*0100*/ 	.word	0x00000048
        /*0104*/ 	.short	0x0100
        /*0106*/ 	.byte	0x06
	.zero		1


	//   ....[8]....
        /*0108*/ 	.word	0x000014a0
        /*010c*/ 	.word	0x00000003
        /*0110*/ 	.word	0x00000000
        /*0114*/ 	.short	0x010a
        /*0116*/ 	.byte	0x3f
	.zero		1


	//   ....[9]....
        /*0118*/ 	.word	0x000014e0
        /*011c*/ 	.word	0x00000003
        /*0120*/ 	.word	0x00000000
        /*0124*/ 	.short	0x010a
        /*0126*/ 	.byte	0x3f
	.zero		1


	//   ....[10]....
        /*0128*/ 	.word	0x00001ed0
        /*012c*/ 	.word	0x00000005
        /*0130*/ 	.word	0x00000000
        /*0134*/ 	.short	0x010a
        /*0136*/ 	.byte	0x3f
	.zero		1


	//   ....[11]....
        /*0138*/ 	.word	0x00001f10
        /*013c*/ 	.word	0x00000005
        /*0140*/ 	.word	0x00000000
        /*0144*/ 	.short	0x010a
        /*0146*/ 	.byte	0x3f
	.zero		1


	//   ....[12]....
        /*0148*/ 	.word	0x00002780
        /*014c*/ 	.word	0x00000005
        /*0150*/ 	.word	0x00000000
        /*0154*/ 	.short	0x0101
        /*0156*/ 	.byte	0x3f
	.zero		1


	//   ....[13]....
        /*0158*/ 	.word	0x000029a0
        /*015c*/ 	.word	0x00000003
        /*0160*/ 	.word	0x00000000
        /*0164*/ 	.short	0x0101
        /*0166*/ 	.byte	0x3f
	.zero		1


	//   ....[14]....
        /*0168*/ 	.word	0x0000b780
        /*016c*/ 	.word	0x00000017
        /*0170*/ 	.word	0x00000018
        /*0174*/ 	.short	0x010a
        /*0176*/ 	.byte	0x3f
	.zero		1


	//   ....[15]....
        /*0178*/ 	.word	0x0000bd10
        /*017c*/ 	.word	0x00000003
        /*0180*/ 	.word	0x00000048
        /*0184*/ 	.short	0x0101
        /*0186*/ 	.byte	0x3f
	.zero		1


	//   ....[16]....
        /*0188*/ 	.word	0x0000c470
        /*018c*/ 	.word	0x00000007
        /*0190*/ 	.word	0x00000000
        /*0194*/ 	.short	0x010a
        /*0196*/ 	.byte	0x3f
	.zero		1


	//   ....[17]....
        /*0198*/ 	.word	0x0000c4f0
        /*019c*/ 	.word	0x00000006
        /*01a0*/ 	.word	0x00000000
        /*01a4*/ 	.short	0x010a
        /*01a6*/ 	.byte	0x3f
	.zero		1


	//   ....[18]....
        /*01a8*/ 	.word	0x0000c580
        /*01ac*/ 	.word	0x00000003
        /*01b0*/ 	.word	0x00000000
        /*01b4*/ 	.short	0x010a
        /*01b6*/ 	.byte	0x3f
	.zero		1


	//   ....[19]....
        /*01b8*/ 	.word	0x0000c5e0
        /*01bc*/ 	.word	0x00000003
        /*01c0*/ 	.word	0x00000000
        /*01c4*/ 	.short	0x010a
        /*01c6*/ 	.byte	0x3f
	.zero		1


	//   ....[20]....
        /*01c8*/ 	.word	0x0000c630
        /*01cc*/ 	.word	0x00000005
        /*01d0*/ 	.word	0x00000000
        /*01d4*/ 	.short	0x010a
        /*01d6*/ 	.byte	0x3f
	.zero		1


	//   ....[21]....
        /*01d8*/ 	.word	0x0000c700
        /*01dc*/ 	.word	0x00000017
        /*01e0*/ 	.word	0x00000018
        /*01e4*/ 	.short	0x010a
        /*01e6*/ 	.byte	0x3f
	.zero		1


	//   ....[22]....
        /*01e8*/ 	.word	0x0000c7d0
        /*01ec*/ 	.word	0x00000007
        /*01f0*/ 	.word	0x00000000
        /*01f4*/ 	.short	0x010a
        /*01f6*/ 	.byte	0x3f
	.zero		1


	//   ....[23]....
        /*01f8*/ 	.word	0x0000c820
        /*01fc*/ 	.word	0x00000006
        /*0200*/ 	.word	0x00000000
        /*0204*/ 	.short	0x010a
        /*0206*/ 	.byte	0x3f
	.zero		1


	//----- nvinfo : EIATTR_NUM_MBARRIERS
	.align		4
.L_35:
        /*0208*/ 	.byte	0x03, 0x38
        /*020a*/ 	.short	0x0008


	//----- nvinfo : EIATTR_EXIT_INSTR_OFFSETS
	.align		4
        /*020c*/ 	.byte	0x04, 0x1c
        /*020e*/ 	.short	(.L_37 - .L_36)


	//   ....[0]....
.L_36:
        /*0210*/ 	.word	0x00000930


	//   ....[1]....
        /*0214*/ 	.word	0x00001150


	//   ....[2]....
        /*0218*/ 	.word	0x0000ae90


	//   ....[3]....
        /*021c*/ 	.word	0x0000b3f0


	//   ....[4]....
        /*0220*/ 	.word	0x0000c5d0


	//----- nvinfo : EIATTR_MAX_THREADS
	.align		4
.L_37:
        /*0224*/ 	.byte	0x04, 0x05
        /*0226*/ 	.short	(.L_39 - .L_38)
.L_38:
        /*0228*/ 	.word	0x00000180
        /*022c*/ 	.word	0x00000001
        /*0230*/ 	.word	0x00000001


	//----- nvinfo : EIATTR_CRS_STACK_SIZE
	.align		4
.L_39:
        /*0234*/ 	.byte	0x04, 0x1e
        /*0236*/ 	.short	(.L_41 - .L_40)
.L_40:
        /*0238*/ 	.word	0x00000000


	//----- nvinfo : EIATTR_CBANK_PARAM_SIZE
	.align		4
.L_41:
        /*023c*/ 	.byte	0x03, 0x19
        /*023e*/ 	.short	0x0470


	//----- nvinfo : EIATTR_PARAM_CBANK
	.align		4
        /*0240*/ 	.byte	0x04, 0x0a
        /*0242*/ 	.short	(.L_43 - .L_42)
	.align		4
.L_42:
        /*0244*/ 	.word	index@(.nv.constant0._ZN7cutlass13device_kernelINS_4gemm6kernel13GemmUniversalIN4cute5tupleIJiiiiEEENS1_10collective13CollectiveMmaINS1_34MainloopSm90TmaGmmaWarpSpecializedILi3ENS5_IJNS4_1CILi2EEENSA_ILi1EEESC_EEENS1_35KernelTmaWarpSpecializedCooperativeEEENS5_IJNSA_ILi128EEENSA_ILi256EEESG_EEENS_10tfloat32_tENS5_IJlSC_lEEESJ_SK_NS4_8TiledMMAINS4_8MMA_AtomIJNS4_4SM904GMMA30MMA_64x256x8_F32TF32TF32_SS_TNILNSO_7ScaleInE1ELSQ_1EEEEEENS4_6LayoutISD_NS5_IJSC_NSA_ILi0EEESU_EEEEENS5_IJNS4_10UnderscoreESX_SX_EEEEENS4_13SM90_TMA_LOADENS4_14ComposedLayoutINS4_7SwizzleILi3ELi4ELi3EEENS4_18smem_ptr_flag_bitsILi32EEENST_INS5_IJNSA_ILi8EEENSA_ILi32EEEEEENS5_IJS17_SC_EEEEEEEvNS4_8identityENS4_23SM90_TMA_LOAD_MULTICASTES1B_vS1C_EENS_8epilogue10collective6detail29Sm90TmaWarpSpecializedAdapterINS1G_15DefaultEpilogueISJ_SK_SK_NS1F_6thread17LinearCombinationISJ_Li1EffLNS1K_9ScaleType4KindE0ELNS_15FloatRoundStyleE2ESJ_EENS1_15EpilogueDefaultEEEEEvvEEEEvNT_6ParamsE)
        /*0248*/ 	.short	0x0210
        /*024a*/ 	.short	0x0470


	//----- nvinfo : EIATTR_SW_WAR
	.align		4
.L_43:
        /*024c*/ 	.byte	0x04, 0x36
        /*024e*/ 	.short	(.L_45 - .L_44)
.L_44:
        /*0250*/ 	.word	0x00000008
.L_45:


//--------------------- .nv.callgraph             --------------------------
	.section	.nv.callgraph,"",@"SHT_CUDA_CALLGRAPH"
	.align	4
	.sectionentsize	8
	.align		4
        /*0000*/ 	.word	0x00000000
	.align		4
        /*0004*/ 	.word	0xffffffff
	.align		4
        /*0008*/ 	.word	index@(_ZN7cutlass13device_kernelINS_4gemm6kernel13GemmUniversalIN4cute5tupleIJiiiiEEENS1_10collective13CollectiveMmaINS1_34MainloopSm90TmaGmmaWarpSpecializedILi3ENS5_IJNS4_1CILi2EEENSA_ILi1EEESC_EEENS1_35KernelTmaWarpSpecializedCooperativeEEENS5_IJNSA_ILi128EEENSA_ILi256EEESG_EEENS_10tfloat32_tENS5_IJlSC_lEEESJ_SK_NS4_8TiledMMAINS4_8MMA_AtomIJNS4_4SM904GMMA30MMA_64x256x8_F32TF32TF32_SS_TNILNSO_7ScaleInE1ELSQ_1EEEEEENS4_6LayoutISD_NS5_IJSC_NSA_ILi0EEESU_EEEEENS5_IJNS4_10UnderscoreESX_SX_EEEEENS4_13SM90_TMA_LOADENS4_14ComposedLayoutINS4_7SwizzleILi3ELi4ELi3EEENS4_18smem_ptr_flag_bitsILi32EEENST_INS5_IJNSA_ILi8EEENSA_ILi32EEEEEENS5_IJS17_SC_EEEEEEEvNS4_8identityENS4_23SM90_TMA_LOAD_MULTICASTES1B_vS1C_EENS_8epilogue10collective6detail29Sm90TmaWarpSpecializedAdapterINS1G_15DefaultEpilogueISJ_SK_SK_NS1F_6thread17LinearCombinationISJ_Li1EffLNS1K_9ScaleType4KindE0ELNS_15FloatRoundStyleE2ESJ_EENS1_15EpilogueDefaultEEEEEvvEEEEvNT_6ParamsE)
	.align		4
        /*000c*/ 	.word	index@(__assertfail)
	.align		4
        /*0010*/ 	.word	0x00000000
	.align		4
        /*0014*/ 	.word	0xfffffffe
	.align		4
        /*0018*/ 	.word	0x00000000
	.align		4
        /*001c*/ 	.word	0xfffffffd
	.align		4
        /*0020*/ 	.word	0x00000000
	.align		4
        /*0024*/ 	.word	0xfffffffc


//--------------------- .nv.constant4             --------------------------
	.section	.nv.constant4,"a",@progbits
	.align	8
	.align		8
.nv.constant4:
        /*0000*/ 	.dword	__assertfail
	.align		8
        /*0008*/ 	.dword	__unnamed_1
	.align		8
        /*0010*/ 	.dword	_ZN39_INTERNAL_fc5a28b4_4_k_cu_6972f696_66814cuda3std3__45__cpo5beginE
	.align		8
        /*0018*/ 	.dword	_ZN39_INTERNAL_fc5a28b4_4_k_cu_6972f696_66814cuda3std3__45__cpo3endE
	.align		8
        /*0020*/ 	.dword	_ZN39_INTERNAL_fc5a28b4_4_k_cu_6972f696_66814cuda3std3__45__cpo6cbeginE
	.align		8
        /*0028*/ 	.dword	_ZN39_INTERNAL_fc5a28b4_4_k_cu_6972f696_66814cuda3std3__45__cpo4cendE
	.align		8
        /*0030*/ 	.dword	_ZN39_INTERNAL_fc5a28b4_4_k_cu_6972f696_66814cuda3std3__441_GLOBAL__N__fc5a28b4_4_k_cu_6972f696_66816ignoreE
	.align		8
        /*0038*/ 	.dword	_ZN39_INTERNAL_fc5a28b4_4_k_cu_6972f696_66814cuda3std3__419piecewise_constructE
	.align		8
        /*0040*/ 	.dword	_ZN39_INTERNAL_fc5a28b4_4_k_cu_6972f696_66814cuda3std3__48in_placeE
	.align		8
        /*0048*/ 	.dword	_ZN39_INTERNAL_fc5a28b4_4_k_cu_6972f696_66814cuda3std6ranges3__45__cpo4swapE
	.align		8
        /*0050*/ 	.dword	_ZN39_INTERNAL_fc5a28b4_4_k_cu_6972f696_66814cuda3std6ranges3__45__cpo9iter_moveE
	.align		8
        /*0058*/ 	.dword	_ZN39_INTERNAL_fc5a28b4_4_k_cu_6972f696_66814cute7productE
	.align		8
        /*0060*/ 	.dword	_ZN39_INTERNAL_fc5a28b4_4_k_cu_6972f696_66814cute1_E
	.align		8
        /*0068*/ 	.dword	$str$22
	.align		8
        /*0070*/ 	.dword	$str$23


//--------------------- .text._ZN7cutlass13device_kernelINS_4gemm6kernel13GemmUniversalIN4cute5tupleIJiiiiEEENS1_10collective13CollectiveMmaINS1_34MainloopSm90TmaGmmaWarpSpecializedILi3ENS5_IJNS4_1CILi2EEENSA_ILi1EEESC_EEENS1_35KernelTmaWarpSpecializedCooperativeEEENS5_IJNSA_ILi128EEENSA_ILi256EEESG_EEENS_10tfloat32_tENS5_IJlSC_lEEESJ_SK_NS4_8TiledMMAINS4_8MMA_AtomIJNS4_4SM904GMMA30MMA_64x256x8_F32TF32TF32_SS_TNILNSO_7ScaleInE1ELSQ_1EEEEEENS4_6LayoutISD_NS5_IJSC_NSA_ILi0EEESU_EEEEENS5_IJNS4_10UnderscoreESX_SX_EEEEENS4_13SM90_TMA_LOADENS4_14ComposedLayoutINS4_7SwizzleILi3ELi4ELi3EEENS4_18smem_ptr_flag_bitsILi32EEENST_INS5_IJNSA_ILi8EEENSA_ILi32EEEEEENS5_IJS17_SC_EEEEEEEvNS4_8identityENS4_23SM90_TMA_LOAD_MULTICASTES1B_vS1C_EENS_8epilogue10collective6detail29Sm90TmaWarpSpecializedAdapterINS1G_15DefaultEpilogueISJ_SK_SK_NS1F_6thread17LinearCombinationISJ_Li1EffLNS1K_9ScaleType4KindE0ELNS_15FloatRoundStyleE2ESJ_EENS1_15EpilogueDefaultEEEEEvvEEEEvNT_6ParamsE --------------------------
	.section	.text._ZN7cutlass13device_kernelINS_4gemm6kernel13GemmUniversalIN4cute5tupleIJiiiiEEENS1_10collective13CollectiveMmaINS1_34MainloopSm90TmaGmmaWarpSpecializedILi3ENS5_IJNS4_1CILi2EEENSA_ILi1EEESC_EEENS1_35KernelTmaWarpSpecializedCooperativeEEENS5_IJNSA_ILi128EEENSA_ILi256EEESG_EEENS_10tfloat32_tENS5_IJlSC_lEEESJ_SK_NS4_8TiledMMAINS4_8MMA_AtomIJNS4_4SM904GMMA30MMA_64x256x8_F32TF32TF32_SS_TNILNSO_7ScaleInE1ELSQ_1EEEEEENS4_6LayoutISD_NS5_IJSC_NSA_ILi0EEESU_EEEEENS5_IJNS4_10UnderscoreESX_SX_EEEEENS4_13SM90_TMA_LOADENS4_14ComposedLayoutINS4_7SwizzleILi3ELi4ELi3EEENS4_18smem_ptr_flag_bitsILi32EEENST_INS5_IJNSA_ILi8EEENSA_ILi32EEEEEENS5_IJS17_SC_EEEEEEEvNS4_8identityENS4_23SM90_TMA_LOAD_MULTICASTES1B_vS1C_EENS_8epilogue10collective6detail29Sm90TmaWarpSpecializedAdapterINS1G_15DefaultEpilogueISJ_SK_SK_NS1F_6thread17LinearCombinationISJ_Li1EffLNS1K_9ScaleType4KindE0ELNS_15FloatRoundStyleE2ESJ_EENS1_15EpilogueDefaultEEEEEvvEEEEvNT_6ParamsE,"ax",@progbits
	.align	128
.text._ZN7cutlass13device_kernelINS_4gemm6kernel13GemmUniversalIN4cute5tupleIJiiiiEEENS1_10collective13CollectiveMmaINS1_34MainloopSm90TmaGmmaWarpSpecializedILi3ENS5_IJNS4_1CILi2EEENSA_ILi1EEESC_EEENS1_35KernelTmaWarpSpecializedCooperativeEEENS5_IJNSA_ILi128EEENSA_ILi256EEESG_EEENS_10tfloat32_tENS5_IJlSC_lEEESJ_SK_NS4_8TiledMMAINS4_8MMA_AtomIJNS4_4SM904GMMA30MMA_64x256x8_F32TF32TF32_SS_TNILNSO_7ScaleInE1ELSQ_1EEEEEENS4_6LayoutISD_NS5_IJSC_NSA_ILi0EEESU_EEEEENS5_IJNS4_10UnderscoreESX_SX_EEEEENS4_13SM90_TMA_LOADENS4_14ComposedLayoutINS4_7SwizzleILi3ELi4ELi3EEENS4_18smem_ptr_flag_bitsILi32EEENST_INS5_IJNSA_ILi8EEENSA_ILi32EEEEEENS5_IJS17_SC_EEEEEEEvNS4_8identityENS4_23SM90_TMA_LOAD_MULTICASTES1B_vS1C_EENS_8epilogue10collective6detail29Sm90TmaWarpSpecializedAdapterINS1G_15DefaultEpilogueISJ_SK_SK_NS1F_6thread17LinearCombinationISJ_Li1EffLNS1K_9ScaleType4KindE0ELNS_15FloatRoundStyleE2ESJ_EENS1_15EpilogueDefaultEEEEEvvEEEEvNT_6ParamsE:
        .type           _ZN7cutlass13device_kernelINS_4gemm6kernel13GemmUniversalIN4cute5tupleIJiiiiEEENS1_10collective13CollectiveMmaINS1_34MainloopSm90TmaGmmaWarpSpecializedILi3ENS5_IJNS4_1CILi2EEENSA_ILi1EEESC_EEENS1_35KernelTmaWarpSpecializedCooperativeEEENS5_IJNSA_ILi128EEENSA_ILi256EEESG_EEENS_10tfloat32_tENS5_IJlSC_lEEESJ_SK_NS4_8TiledMMAINS4_8MMA_AtomIJNS4_4SM904GMMA30MMA_64x256x8_F32TF32TF32_SS_TNILNSO_7ScaleInE1ELSQ_1EEEEEENS4_6LayoutISD_NS5_IJSC_NSA_ILi0EEESU_EEEEENS5_IJNS4_10UnderscoreESX_SX_EEEEENS4_13SM90_TMA_LOADENS4_14ComposedLayoutINS4_7SwizzleILi3ELi4ELi3EEENS4_18smem_ptr_flag_bitsILi32EEENST_INS5_IJNSA_ILi8EEENSA_ILi32EEEEEENS5_IJS17_SC_EEEEEEEvNS4_8identityENS4_23SM90_TMA_LOAD_MULTICASTES1B_vS1C_EENS_8epilogue10collective6detail29Sm90TmaWarpSpecializedAdapterINS1G_15DefaultEpilogueISJ_SK_SK_NS1F_6thread17LinearCombinationISJ_Li1EffLNS1K_9ScaleType4KindE0ELNS_15FloatRoundStyleE2ESJ_EENS1_15EpilogueDefaultEEEEEvvEEEEvNT_6ParamsE,@function
        .size           _ZN7cutlass13device_kernelINS_4gemm6kernel13GemmUniversalIN4cute5tupleIJiiiiEEENS1_10collective13CollectiveMmaINS1_34MainloopSm90TmaGmmaWarpSpecializedILi3ENS5_IJNS4_1CILi2EEENSA_ILi1EEESC_EEENS1_35KernelTmaWarpSpecializedCooperativeEEENS5_IJNSA_ILi128EEENSA_ILi256EEESG_EEENS_10tfloat32_tENS5_IJlSC_lEEESJ_SK_NS4_8TiledMMAINS4_8MMA_AtomIJNS4_4SM904GMMA30MMA_64x256x8_F32TF32TF32_SS_TNILNSO_7ScaleInE1ELSQ_1EEEEEENS4_6LayoutISD_NS5_IJSC_NSA_ILi0EEESU_EEEEENS5_IJNS4_10UnderscoreESX_SX_EEEEENS4_13SM90_TMA_LOADENS4_14ComposedLayoutINS4_7SwizzleILi3ELi4ELi3EEENS4_18smem_ptr_flag_bitsILi32EEENST_INS5_IJNSA_ILi8EEENSA_ILi32EEEEEENS5_IJS17_SC_EEEEEEEvNS4_8identityENS4_23SM90_TMA_LOAD_MULTICASTES1B_vS1C_EENS_8epilogue10collective6detail29Sm90TmaWarpSpecializedAdapterINS1G_15DefaultEpilogueISJ_SK_SK_NS1F_6thread17LinearCombinationISJ_Li1EffLNS1K_9ScaleType4KindE0ELNS_15FloatRoundStyleE2ESJ_EENS1_15EpilogueDefaultEEEEEvvEEEEvNT_6ParamsE,(.L_x_325 - _ZN7cutlass13device_kernelINS_4gemm6kernel13GemmUniversalIN4cute5tupleIJiiiiEEENS1_10collective13CollectiveMmaINS1_34MainloopSm90TmaGmmaWarpSpecializedILi3ENS5_IJNS4_1CILi2EEENSA_ILi1EEESC_EEENS1_35KernelTmaWarpSpecializedCooperativeEEENS5_IJNSA_ILi128EEENSA_ILi256EEESG_EEENS_10tfloat32_tENS5_IJlSC_lEEESJ_SK_NS4_8TiledMMAINS4_8MMA_AtomIJNS4_4SM904GMMA30MMA_64x256x8_F32TF32TF32_SS_TNILNSO_7ScaleInE1ELSQ_1EEEEEENS4_6LayoutISD_NS5_IJSC_NSA_ILi0EEESU_EEEEENS5_IJNS4_10UnderscoreESX_SX_EEEEENS4_13SM90_TMA_LOADENS4_14ComposedLayoutINS4_7SwizzleILi3ELi4ELi3EEENS4_18smem_ptr_flag_bitsILi32EEENST_INS5_IJNSA_ILi8EEENSA_ILi32EEEEEENS5_IJS17_SC_EEEEEEEvNS4_8identityENS4_23SM90_TMA_LOAD_MULTICASTES1B_vS1C_EENS_8epilogue10collective6detail29Sm90TmaWarpSpecializedAdapterINS1G_15DefaultEpilogueISJ_SK_SK_NS1F_6thread17LinearCombinationISJ_Li1EffLNS1K_9ScaleType4KindE0ELNS_15FloatRoundStyleE2ESJ_EENS1_15EpilogueDefaultEEEEEvvEEEEvNT_6ParamsE)
        .other          _ZN7cutlass13device_kernelINS_4gemm6kernel13GemmUniversalIN4cute5tupleIJiiiiEEENS1_10collective13CollectiveMmaINS1_34MainloopSm90TmaGmmaWarpSpecializedILi3ENS5_IJNS4_1CILi2EEENSA_ILi1EEESC_EEENS1_35KernelTmaWarpSpecializedCooperativeEEENS5_IJNSA_ILi128EEENSA_ILi256EEESG_EEENS_10tfloat32_tENS5_IJlSC_lEEESJ_SK_NS4_8TiledMMAINS4_8MMA_AtomIJNS4_4SM904GMMA30MMA_64x256x8_F32TF32TF32_SS_TNILNSO_7ScaleInE1ELSQ_1EEEEEENS4_6LayoutISD_NS5_IJSC_NSA_ILi0EEESU_EEEEENS5_IJNS4_10UnderscoreESX_SX_EEEEENS4_13SM90_TMA_LOADENS4_14ComposedLayoutINS4_7SwizzleILi3ELi4ELi3EEENS4_18smem_ptr_flag_bitsILi32EEENST_INS5_IJNSA_ILi8EEENSA_ILi32EEEEEENS5_IJS17_SC_EEEEEEEvNS4_8identityENS4_23SM90_TMA_LOAD_MULTICASTES1B_vS1C_EENS_8epilogue10collective6detail29Sm90TmaWarpSpecializedAdapterINS1G_15DefaultEpilogueISJ_SK_SK_NS1F_6thread17LinearCombinationISJ_Li1EffLNS1K_9ScaleType4KindE0ELNS_15FloatRoundStyleE2ESJ_EENS1_15EpilogueDefaultEEEEEvvEEEEvNT_6ParamsE,@"STO_CUDA_ENTRY STV_DEFAULT"
_ZN7cutlass13device_kernelINS_4gemm6kernel13GemmUniversalIN4cute5tupleIJiiiiEEENS1_10collective13CollectiveMmaINS1_34MainloopSm90TmaGmmaWarpSpecializedILi3ENS5_IJNS4_1CILi2EEENSA_ILi1EEESC_EEENS1_35KernelTmaWarpSpecializedCooperativeEEENS5_IJNSA_ILi128EEENSA_ILi256EEESG_EEENS_10tfloat32_tENS5_IJlSC_lEEESJ_SK_NS4_8TiledMMAINS4_8MMA_AtomIJNS4_4SM904GMMA30MMA_64x256x8_F32TF32TF32_SS_TNILNSO_7ScaleInE1ELSQ_1EEEEEENS4_6LayoutISD_NS5_IJSC_NSA_ILi0EEESU_EEEEENS5_IJNS4_10UnderscoreESX_SX_EEEEENS4_13SM90_TMA_LOADENS4_14ComposedLayoutINS4_7SwizzleILi3ELi4ELi3EEENS4_18smem_ptr_flag_bitsILi32EEENST_INS5_IJNSA_ILi8EEENSA_ILi32EEEEEENS5_IJS17_SC_EEEEEEEvNS4_8identityENS4_23SM90_TMA_LOAD_MULTICASTES1B_vS1C_EENS_8epilogue10collective6detail29Sm90TmaWarpSpecializedAdapterINS1G_15DefaultEpilogueISJ_SK_SK_NS1F_6thread17LinearCombinationISJ_Li1EffLNS1K_9ScaleType4KindE0ELNS_15FloatRoundStyleE2ESJ_EENS1_15EpilogueDefaultEEEEEvvEEEEvNT_6ParamsE:
[----:B------:R-:W0:Y:S01]  /*0000*/  LDC R1, c[0x0][0x28] ;  /* 0x00000a00ff017b82 */ /* 0x000e220000000800 */
[----:B------:R-:W1:Y:S01]  /*0010*/  S2R R18, SR_TID.X ;  /* 0x0000000000127919 */ /* 0x000e620000002100 */
[----:B------:R-:W-:Y:S01]  /*0020*/  ELECT P0, URZ, PT ;  /* 0x00000000003f782f */ /* 0x000fe20003800000 */
[----:B------:R-:W-:Y:S01]  /*0030*/  BSSY B0, `(.L_x_0) ;  /* 0x000000f000007945 */ /* 0x000fe20003800000 */
[--C-:B-1----:R-:W-:Y:S02]  /*0040*/  SHF.R.U32.HI R0, RZ, 0x5, R18.reuse ;  /* 0x00000005ff007819 */ /* 0x102fe40000011612 */
[----:B------:R-:W-:-:S03]  /*0050*/  SHF.R.U32.HI R3, RZ, 0x7, R18 ;  /* 0x00000007ff037819 */ /* 0x000fc60000011612 */
[----:B------:R-:W1:Y:S04]  /*0060*/  SHFL.IDX PT, R2, R0, RZ, 0x1f ;  /* 0x00001fff00027589 */ /* 0x000e6800000e0000 */
[----:B------:R2:W3:Y:S01]  /*0070*/  SHFL.IDX PT, R5, R3, RZ, 0x1f ;  /* 0x00001fff03057589 */ /* 0x0004e200000e0000 */
[----:B-1----:R-:W-:-:S13]  /*0080*/  ISETP.NE.OR P0, PT, R2, RZ, !P0 ;  /* 0x000000ff0200720c */ /* 0x002fda0004705670 */
[----:B0-23--:R-:W-:Y:S05]  /*0090*/  @P0 BRA `(.L_x_1) ;  /* 0x0000000000200947 */ /* 0x00dfea0003800000 */
[----:B------:R-:W-:Y:S02]  /*00a0*/  ULDC.64 UR4, c[0x0][0x198] ;  /* 0x0000660000047ab9 */ /* 0x000fe40000000a00 */
[----:B------:R-:W-:Y:S02]  /*00b0*/  UIADD3 UR6, UP0, UR4, 0xf0, URZ ;  /* 0x000000f004067890 */ /* 0x000fe4000ff1e03f */
[----:B------:R-:W-:Y:S02]  /*00c0*/  UIADD3 UR4, UP1, UR4, 0x1f0, URZ ;  /* 0x000001f004047890 */ /* 0x000fe4000ff3e03f */
[----:B------:R-:W-:Y:S02]  /*00d0*/  UIADD3.X UR7, URZ, UR5, URZ, UP0, !UPT ;  /* 0x000000053f077290 */ /* 0x000fe400087fe43f */
[----:B------:R-:W-:-:S07]  /*00e0*/  UIADD3.X UR5, URZ, UR5, URZ, UP1, !UPT ;  /* 0x000000053f057290 */ /* 0x000fce0008ffe43f */
[----:B------:R0:W-:Y:S02]  /*00f0*/  UTMACCTL.PF [UR6] ;  /* 0x00000000060079b9 */ /* 0x0001e40008040000 */
[----:B------:R0:W-:Y:S02]  /*0100*/  UTMACCTL.PF [UR4] ;  /* 0x00000000040079b9 */ /* 0x0001e40008040000 */
[----:B0-----:R-:W-:Y:S01]  /*0110*/  NOP ;  /* 0x0000000000007918 */ /* 0x001fe20000000000 */
.L_x_1:
[----:B------:R-:W-:Y:S05]  /*0120*/  BSYNC B0 ;  /* 0x0000000000007941 */ /* 0x000fea0003800000 */
.L_x_0:
[----:B------:R-:W0:Y:S02]  /*0130*/  SHFL.IDX PT, R3, R0, RZ, 0x1f ;  /* 0x00001fff00037589 */ /* 0x000e2400000e0000 */
[----:B0-----:R-:W-:-:S13]  /*0140*/  ISETP.NE.AND P0, PT, R3, RZ, PT ;  /* 0x000000ff0300720c */ /* 0x001fda0003f05270 */
[----:B------:R-:W-:Y:S05]  /*0150*/  @P0 BRA `(.L_x_2) ;  /* 0x0000000000500947 */ /* 0x000fea0003800000 */
[----:B------:R-:W0:Y:S01]  /*0160*/  S2UR UR8, SR_CgaCtaId ;  /* 0x00000000000879c3 */ /* 0x000e220000008800 */
[----:B------:R-:W-:Y:S01]  /*0170*/  UMOV UR4, 0x400 ;  /* 0x0000040000047882 */ /* 0x000fe20000000000 */
[----:B------:R-:W-:Y:S01]  /*0180*/  UMOV UR5, 0x1 ;  /* 0x0000000100057882 */ /* 0x000fe20000000000 */
[----:B------:R-:W-:Y:S01]  /*0190*/  UMOV UR6, 0x4 ;  /* 0x0000000400067882 */ /* 0x000fe20000000000 */
[----:B------:R-:W-:Y:S01]  /*01a0*/  ELECT P0, URZ, PT ;  /* 0x00000000003f782f */ /* 0x000fe20003800000 */
[----:B------:R-:W-:-:S04]  /*01b0*/  UIADD3 UR6, -UR6, 0x100000, URZ ;  /* 0x0010000006067890 */ /* 0x000fc8000fffe13f */
[----:B------:R-:W-:Y:S02]  /*01c0*/  USHF.L.U32 UR7, UR6, 0xb, URZ ;  /* 0x0000000b06077899 */ /* 0x000fe4000800063f */
[----:B------:R-:W-:Y:S02]  /*01d0*/  USHF.L.U32 UR6, UR6, 0x1, URZ ;  /* 0x0000000106067899 */ /* 0x000fe4000800063f */
[----:B0-----:R-:W-:Y:S02]  /*01e0*/  ULEA UR8, UR8, UR4, 0x18 ;  /* 0x0000000408087291 */ /* 0x001fe4000f8ec03f */
[----:B------:R-:W-:-:S04]  /*01f0*/  UIADD3 UR4, -UR5, 0x100000, URZ ;  /* 0x0010000005047890 */ /* 0x000fc8000fffe13f */
[----:B------:R-:W-:Y:S02]  /*0200*/  USHF.L.U32 UR5, UR4, 0xb, URZ ;  /* 0x0000000b04057899 */ /* 0x000fe4000800063f */
[----:B------:R-:W-:Y:S01]  /*0210*/  USHF.L.U32 UR4, UR4, 0x1, URZ ;  /* 0x0000000104047899 */ /* 0x000fe2000800063f */
[----:B------:R-:W0:Y:S11]  /*0220*/  FENCE.VIEW.ASYNC.S ;  /* 0x00000000000073c6 */ /* 0x000e360000000000 */
[----:B0-----:R0:W1:Y:S01]  /*0230*/  SYNCS.EXCH.64 URZ, [UR8], UR4 ;  /* 0x00000004083f75b2 */ /* 0x0010620008000100 */
[----:B------:R0:W2:Y:S01]  /*0240*/  SYNCS.EXCH.64 URZ, [UR8+0x18], UR6 ;  /* 0x00001806083f75b2 */ /* 0x0000a20008000100 */
[----:B------:R0:W3:Y:S01]  /*0250*/  SYNCS.EXCH.64 URZ, [UR8+0x8], UR4 ;  /* 0x00000804083f75b2 */ /* 0x0000e20008000100 */
[----:B------:R0:W4:Y:S01]  /*0260*/  SYNCS.EXCH.64 URZ, [UR8+0x20], UR6 ;  /* 0x00002006083f75b2 */ /* 0x0001220008000100 */
[----:B------:R0:W0:Y:S01]  /*0270*/  SYNCS.EXCH.64 URZ, [UR8+0x10], UR4 ;  /* 0x00001004083f75b2 */ /* 0x0000220008000100 */
[----:B------:R0:W0:Y:S01]  /*0280*/  SYNCS.EXCH.64 URZ, [UR8+0x28], UR6 ;  /* 0x00002806083f75b2 */ /* 0x0000220008000100 */
[----:B------:R-:W-:Y:S01]  /*0290*/  NOP ;  /* 0x0000000000007918 */ /* 0x000fe20000000000 */
.L_x_2:
[----:B------:R-:W-:Y:S01]  /*02a0*/  SHF.R.S32.HI R7, RZ, 0x1f, R18 ;  /* 0x0000001fff077819 */ /* 0x000fe20000011412 */
[----:B------:R-:W5:Y:S01]  /*02b0*/  SHFL.IDX PT, R0, R0, RZ, 0x1f ;  /* 0x00001fff00007589 */ /* 0x000f6200000e0000 */
[----:B0-----:R-:W0:Y:S01]  /*02c0*/  S2UR UR8, SR_CTAID.X ;  /* 0x00000000000879c3 */ /* 0x001e220000002500 */
[----:B------:R-:W-:Y:S02]  /*02d0*/  ELECT P0, URZ, PT ;  /* 0x00000000003f782f */ /* 0x000fe40003800000 */
[----:B------:R-:W-:Y:S01]  /*02e0*/  LEA.HI R7, R7, R18, RZ, 0x7 ;  /* 0x0000001207077211 */ /* 0x000fe200078f38ff */
[----:B------:R-:W1:Y:S01]  /*02f0*/  S2R R4, SR_CTAID.Y ;  /* 0x0000000000047919 */ /* 0x000e620000002600 */
[----:B------:R-:W-:Y:S01]  /*0300*/  SHF.R.S32.HI R8, RZ, 0x1f, R3 ;  /* 0x0000001fff087819 */ /* 0x000fe20000011403 */
[----:B------:R-:W-:Y:S01]  /*0310*/  ULDC UR4, c[0x0][0x150] ;  /* 0x0000540000047ab9 */ /* 0x000fe20000000800 */
[----:B------:R-:W-:Y:S01]  /*0320*/  LOP3.LUT R7, R7, 0xffffff80, RZ, 0xc0, !PT ;  /* 0xffffff8007077812 */ /* 0x000fe200078ec0ff */
[----:B------:R-:W-:Y:S01]  /*0330*/  NOP ;  /* 0x0000000000007918 */ /* 0x000fe20000000000 */
[----:B------:R-:W-:Y:S01]  /*0340*/  LEA.HI R8, R8, R3, RZ, 0x2 ;  /* 0x0000000308087211 */ /* 0x000fe200078f10ff */
[----:B------:R-:W2:Y:S01]  /*0350*/  LDC R10, c[0x0][0x144] ;  /* 0x00005100ff0a7b82 */ /* 0x000ea20000000800 */
[----:B------:R-:W-:Y:S01]  /*0360*/  NOP ;  /* 0x0000000000007918 */ /* 0x000fe20000000000 */
[----:B------:R-:W-:Y:S01]  /*0370*/  IMAD.IADD R6, R18, 0x1, -R7 ;  /* 0x0000000112067824 */ /* 0x000fe200078e0a07 */
[----:B------:R-:W-:Y:S01]  /*0380*/  LOP3.LUT R8, R8, 0x3ffffffc, RZ, 0xc0, !PT ;  /* 0x3ffffffc08087812 */ /* 0x000fe200078ec0ff */
[----:B------:R-:W-:Y:S01]  /*0390*/  IMAD.MOV.U32 R22, RZ, RZ, 0x1 ;  /* 0x00000001ff167424 */ /* 0x000fe200078e00ff */
[----:B------:R-:W-:-:S02]  /*03a0*/  ISETP.NE.AND P3, PT, R5, RZ, PT ;  /* 0x000000ff0500720c */ /* 0x000fc40003f65270 */
[----:B------:R-:W-:Y:S01]  /*03b0*/  SHF.R.S32.HI R7, RZ, 0x1f, R6 ;  /* 0x0000001fff077819 */ /* 0x000fe20000011406 */
[----:B------:R-:W-:Y:S01]  /*03c0*/  IMAD.IADD R8, R3, 0x1, -R8 ;  /* 0x0000000103087824 */ /* 0x000fe200078e0a08 */
[----:B------:R-:W3:Y:S02]  /*03d0*/  LDC R13, c[0x0][0x140] ;  /* 0x00005000ff0d7b82 */ /* 0x000ee40000000800 */
[----:B------:R-:W-:Y:S02]  /*03e0*/  LEA.HI R7, R7, R6, RZ, 0x3 ;  /* 0x0000000607077211 */ /* 0x000fe400078f18ff */
[----:B-----5:R-:W-:Y:S02]  /*03f0*/  ISETP.NE.OR P0, PT, R0, RZ, !P0 ;  /* 0x000000ff0000720c */ /* 0x020fe40004705670 */
[--C-:B------:R-:W-:Y:S02]  /*0400*/  SHF.R.S32.HI R0, RZ, 0x3, R7.reuse ;  /* 0x00000003ff007819 */ /* 0x100fe40000011407 */
[----:B------:R-:W-:-:S02]  /*0410*/  SHF.R.S32.HI R7, RZ, 0x1f, R7 ;  /* 0x0000001fff077819 */ /* 0x000fc40000011407 */
[----:B0-----:R-:W-:Y:S02]  /*0420*/  I2FP.F32.U32 R9, UR8 ;  /* 0x0000000800097c45 */ /* 0x001fe40008201000 */
[----:B------:R-:W-:-:S03]  /*0430*/  LEA.HI R7, R7, R0, RZ, 0x2 ;  /* 0x0000000007077211 */ /* 0x000fc600078f10ff */
[----:B------:R-:W-:Y:S01]  /*0440*/  FMUL R9, R9, UR4 ;  /* 0x0000000409097c20 */ /* 0x000fe20008400000 */
[----:B------:R-:W-:Y:S01]  /*0450*/  LOP3.LUT R7, R7, 0xfffffffc, RZ, 0xc0, !PT ;  /* 0xfffffffc07077812 */ /* 0x000fe200078ec0ff */
[----:B------:R-:W-:Y:S01]  /*0460*/  VOTEU.ALL UP0, P0 ;  /* 0x00000000003f7886 */ /* 0x000fe20000000000 */
[----:B-1----:R-:W-:Y:S01]  /*0470*/  I2FP.F32.U32 R3, R4 ;  /* 0x0000000400037245 */ /* 0x002fe20000201000 */
[----:B------:R-:W-:Y:S01]  /*0480*/  ULDC UR4, c[0x0][0x154] ;  /* 0x0000550000047ab9 */ /* 0x000fe20000000800 */
[----:B------:R-:W-:Y:S01]  /*0490*/  VOTEU.ALL UP1, P0 ;  /* 0x00000000003f7886 */ /* 0x000fe20000020000 */
[----:B------:R-:W0:Y:S01]  /*04a0*/  F2I.U32.TRUNC.NTZ R9, R9 ;  /* 0x0000000900097305 */ /* 0x000e22000020f000 */
[----:B------:R-:W-:Y:S01]  /*04b0*/  IMAD.IADD R7, R0, 0x1, -R7 ;  /* 0x0000000100077824 */ /* 0x000fe200078e0a07 */
[----:B------:R-:W1:Y:S01]  /*04c0*/  @!UP0 S2UR UR7, SR_CgaCtaId ;  /* 0x00000000000789c3 */ /* 0x000e620000008800 */
[----:B------:R-:W-:Y:S01]  /*04d0*/  FMUL R12, R3, UR4 ;  /* 0x00000004030c7c20 */ /* 0x000fe20008400000 */
[----:B------:R-:W-:Y:S01]  /*04e0*/  UMOV UR4, 0x20 ;  /* 0x0000002000047882 */ /* 0x000fe20000000000 */
[----:B------:R-:W-:Y:S01]  /*04f0*/  IMAD R8, R8, 0x4, R7 ;  /* 0x0000000408087824 */ /* 0x000fe200078e0207 */
[----:B------:R-:W-:Y:S01]  /*0500*/  @!UP0 UMOV UR6, 0x400 ;  /* 0x0000040000068882 */ /* 0x000fe20000000000 */
[----:B------:R-:W-:-:S04]  /*0510*/  @!UP0 UIADD3 UR4, -UR4, 0x100000, URZ ;  /* 0x0010000004048890 */ /* 0x000fc8000fffe13f */
[----:B------:R-:W-:Y:S02]  /*0520*/  @!UP0 USHF.L.U32 UR5, UR4, 0xb, URZ ;  /* 0x0000000b04058899 */ /* 0x000fe4000800063f */
[----:B------:R-:W-:Y:S01]  /*0530*/  @!UP0 USHF.L.U32 UR4, UR4, 0x1, URZ ;  /* 0x0000000104048899 */ /* 0x000fe2000800063f */
[----:B---3--:R-:W-:Y:S01]  /*0540*/  ISETP.EQ.U32.AND P2, PT, R13, 0x1, PT ;  /* 0x000000010d00780c */ /* 0x008fe20003f42070 */
[----:B------:R-:W3:Y:S01]  /*0550*/  F2I.U32.TRUNC.NTZ R12, R12 ;  /* 0x0000000c000c7305 */ /* 0x000ee2000020f000 */
[----:B------:R-:W-:Y:S01]  /*0560*/  LEA.HI R0, R8, R8, RZ, 0x1 ;  /* 0x0000000808007211 */ /* 0x000fe200078f08ff */
[----:B------:R-:W5:Y:S03]  /*0570*/  LDC R7, c[0x0][0x148] ;  /* 0x00005200ff077b82 */ /* 0x000f660000000800 */
[----:B------:R-:W-:Y:S01]  /*0580*/  LOP3.LUT R11, R0, 0xfffffffe, RZ, 0xc0, !PT ;  /* 0xfffffffe000b7812 */ /* 0x000fe200078ec0ff */
[----:B0-----:R-:W-:Y:S01]  /*0590*/  IMAD.MOV R15, RZ, RZ, -R9 ;  /* 0x000000ffff0f7224 */ /* 0x001fe200078e0a09 */
[----:B------:R-:W-:-:S03]  /*05a0*/  SHF.R.S32.HI R9, RZ, 0x1f, R2 ;  /* 0x0000001fff097819 */ /* 0x000fc60000011402 */
[----:B--2---:R-:W-:Y:S01]  /*05b0*/  IMAD R3, R10, R15, UR8 ;  /* 0x000000080a037e24 */ /* 0x004fe2000f8e020f */
[----:B------:R-:W-:Y:S01]  /*05c0*/  LEA.HI R9, R9, R2, RZ, 0x2 ;  /* 0x0000000209097211 */ /* 0x000fe200078f10ff */
[C---:B------:R-:W-:Y:S02]  /*05d0*/  IMAD.IADD R0, R8.reuse, 0x1, -R11 ;  /* 0x0000000108007824 */ /* 0x040fe400078e0a0b */
[----:B------:R-:W-:Y:S01]  /*05e0*/  IMAD.SHL.U32 R11, R8, 0x4, RZ ;  /* 0x00000004080b7824 */ /* 0x000fe200078e00ff */
[----:B------:R-:W-:Y:S01]  /*05f0*/  LOP3.LUT R9, R9, 0xfffffffc, RZ, 0xc0, !PT ;  /* 0xfffffffc09097812 */ /* 0x000fe200078ec0ff */
[----:B---3--:R-:W-:Y:S01]  /*0600*/  IMAD.MOV R24, RZ, RZ, -R12 ;  /* 0x000000ffff187224 */ /* 0x008fe200078e0a0c */
[----:B------:R-:W-:Y:S01]  /*0610*/  ISETP.NE.AND P4, PT, R0, R3, PT ;  /* 0x000000030000720c */ /* 0x000fe20003f85270 */
[----:B-1----:R-:W-:Y:S01]  /*0620*/  @!UP0 ULEA UR6, UR7, UR6, 0x18 ;  /* 0x0000000607068291 */ /* 0x002fe2000f8ec03f */
[----:B------:R-:W-:Y:S01]  /*0630*/  LOP3.LUT R152, R8, 0xc, R11, 0x78, !PT ;  /* 0x0000000c08987812 */ /* 0x000fe200078e780b */
[----:B------:R-:W-:Y:S01]  /*0640*/  IMAD.IADD R0, R2, 0x1, -R9 ;  /* 0x0000000102007824 */ /* 0x000fe200078e0a09 */
[----:B------:R-:W-:Y:S01]  /*0650*/  VOTEU.ALL UP0, P0 ;  /* 0x00000000003f7886 */ /* 0x000fe20000000000 */
[----:B------:R-:W-:Y:S01]  /*0660*/  LOP3.LUT P0, RZ, R6, 0x7, RZ, 0xc0, !PT ;  /* 0x0000000706ff7812 */ /* 0x000fe2000780c0ff */
[----:B------:R-:W-:-:S02]  /*0670*/  VIADD R6, R5, 0xffffffff ;  /* 0xffffffff05067836 */ /* 0x000fc40000000000 */
[----:B------:R-:W-:Y:S01]  /*0680*/  ISETP.NE.AND P1, PT, R0, 0x3, PT ;  /* 0x000000030000780c */ /* 0x000fe20003f25270 */
[----:B-----5:R-:W-:Y:S01]  /*0690*/  IMAD R9, R7, R24, R4 ;  /* 0x0000001807097224 */ /* 0x020fe200078e0204 */
[----:B------:R-:W-:Y:S02]  /*06a0*/  ISETP.LT.U32.AND P0, PT, R152, 0x2, !P0 ;  /* 0x000000029800780c */ /* 0x000fe40004701070 */
[----:B------:R-:W-:Y:S01]  /*06b0*/  ISETP.EQ.OR P1, PT, R0, RZ, !P1 ;  /* 0x000000ff0000720c */ /* 0x000fe20004f22670 */
[----:B------:R-:W0:Y:S02]  /*06c0*/  FENCE.VIEW.ASYNC.S ;  /* 0x00000000000073c6 */ /* 0x000e240000000000 */
[----:B0-----:R0:W1:Y:S01]  /*06d0*/  @!UP0 SYNCS.EXCH.64 URZ, [UR6+0x40], UR4 ;  /* 0x00004004063f85b2 */ /* 0x0010620008000100 */
[----:B------:R-:W-:Y:S02]  /*06e0*/  @P4 LEA.HI R2, R152, R152, RZ, 0x1 ;  /* 0x0000009898024211 */ /* 0x000fe400078f08ff */
[----:B------:R-:W-:-:S02]  /*06f0*/  ISETP.EQ.AND P1, PT, R5, RZ, P1 ;  /* 0x000000ff0500720c */ /* 0x000fc40000f22270 */
[----:B------:R-:W-:Y:S02]  /*0700*/  @P4 SHF.R.S32.HI R2, RZ, 0x1, R2 ;  /* 0x00000001ff024819 */ /* 0x000fe40000011402 */
[----:B------:R-:W-:Y:S02]  /*0710*/  ISETP.GE.U32.AND P6, PT, R6, 0x2, PT ;  /* 0x000000020600780c */ /* 0x000fe40003fc6070 */
[----:B------:R-:W-:Y:S02]  /*0720*/  @P4 ISETP.NE.AND P5, PT, R2, R9, PT ;  /* 0x000000090200420c */ /* 0x000fe40003fa5270 */
[----:B------:R-:W-:Y:S02]  /*0730*/  SEL R9, RZ, 0x1, !P0 ;  /* 0x00000001ff097807 */ /* 0x000fe40004000000 */
[----:B------:R-:W-:Y:S02]  /*0740*/  @P4 SEL R22, RZ, 0x1, P5 ;  /* 0x00000001ff164807 */ /* 0x000fe40002800000 */
[----:B------:R-:W-:Y:S01]  /*0750*/  SEL R19, RZ, 0x1, !P1 ;  /* 0x00000001ff137807 */ /* 0x000fe20004800000 */
[----:B------:R0:W2:Y:S01]  /*0760*/  @!UP1 SYNCS.EXCH.64 URZ, [UR6+0x48], UR4 ;  /* 0x00004804063f95b2 */ /* 0x0000a20008000100 */
[----:B------:R-:W-:Y:S01]  /*0770*/  LOP3.LUT R22, R22, R9, RZ, 0xc0, !PT ;  /* 0x0000000916167212 */ /* 0x000fe200078ec0ff */
[----:B------:R-:W-:Y:S01]  /*0780*/  NOP ;  /* 0x0000000000007918 */ /* 0x000fe20000000000 */
[----:B------:R-:W-:Y:S01]  /*0790*/  SEL R19, R19, 0x2, P6 ;  /* 0x0000000213137807 */ /* 0x000fe20003000000 */
[----:B------:R-:W-:Y:S06]  /*07a0*/  @!P2 BRA `(.L_x_3) ;  /* 0x000000000008a947 */ /* 0x000fec0003800000 */
[----:B-12-4-:R-:W-:Y:S01]  /*07b0*/  UCGABAR_ARV ;  /* 0x00000000000079c7 */ /* 0x016fe20008000000 */
[----:B------:R-:W-:Y:S05]  /*07c0*/  BRA `(.L_x_4) ;  /* 0x0000000000047947 */ /* 0x000fea0003800000 */
.L_x_3:
[----:B-12-4-:R-:W-:Y:S01]  /*07d0*/  NOP ;  /* 0x0000000000007918 */ /* 0x016fe20000000000 */
.L_x_4:
[----:B------:R-:W1:Y:S01]  /*07e0*/  LDC R2, c[0x0][0x65c] ;  /* 0x00019700ff027b82 */ /* 0x000e620000000800 */
[----:B------:R-:W-:Y:S02]  /*07f0*/  IMAD.U32 R8, RZ, RZ, UR8 ;  /* 0x00000008ff087e24 */ /* 0x000fe4000f8e00ff */
[----:B------:R-:W-:Y:S01]  /*0800*/  IMAD.MOV.U32 R9, RZ, RZ, RZ ;  /* 0x000000ffff097224 */ /* 0x000fe200078e00ff */
[----:B-1----:R-:W-:-:S04]  /*0810*/  ISETP.NE.AND P1, PT, R2, 0x1, PT ;  /* 0x000000010200780c */ /* 0x002fc80003f25270 */
[----:B------:R-:W-:-:S09]  /*0820*/  P2R R5, PR, RZ, 0x2 ;  /* 0x00000002ff057803 */ /* 0x000fd20000000000 */
[----:B------:R-:W1:Y:S01]  /*0830*/  @P1 LDC R17, c[0x0][0x10] ;  /* 0x00000400ff111b82 */ /* 0x000e620000000800 */
[----:B------:R-:W-:Y:S02]  /*0840*/  @P1 IMAD.MOV.U32 R5, RZ, RZ, RZ ;  /* 0x000000ffff051224 */ /* 0x000fe400078e00ff */
[----:B------:R-:W-:-:S05]  /*0850*/  @P1 IMAD.MOV.U32 R13, RZ, RZ, RZ ;  /* 0x000000ffff0d1224 */ /* 0x000fca00078e00ff */
[----:B------:R-:W2:Y:S01]  /*0860*/  @!P1 LDC R11, c[0x0][0xc] ;  /* 0x00000300ff0b9b82 */ /* 0x000ea20000000800 */
[----:B-1----:R-:W-:-:S04]  /*0870*/  @P1 IMAD.WIDE.U32 R16, R17, UR8, R4 ;  /* 0x0000000811101c25 */ /* 0x002fc8000f8e0004 */
[----:B------:R-:W-:Y:S02]  /*0880*/  @P1 IMAD.IADD R17, R17, 0x1, R13 ;  /* 0x0000000111111824 */ /* 0x000fe400078e020d */
[----:B--2---:R-:W-:-:S04]  /*0890*/  @!P1 IMAD.WIDE.U32 R8, R4, R11, R8 ;  /* 0x0000000b04089225 */ /* 0x004fc800078e0008 */
[----:B------:R-:W-:Y:S02]  /*08a0*/  @!P1 IMAD.MOV.U32 R16, RZ, RZ, R8 ;  /* 0x000000ffff109224 */ /* 0x000fe400078e0008 */
[----:B------:R-:W-:Y:S01]  /*08b0*/  @!P1 IMAD.MOV.U32 R17, RZ, RZ, R9 ;  /* 0x000000ffff119224 */ /* 0x000fe200078e0009 */
[----:B------:R-:W-:Y:S06]  /*08c0*/  @!P2 BRA `(.L_x_5) ;  /* 0x00000000000ca947 */ /* 0x000fec0003800000 */
[----:B------:R-:W-:Y:S01]  /*08d0*/  UCGABAR_WAIT ;  /* 0x0000000000007dc7 */ /* 0x000fe20008000000 */
[----:B------:R-:W-:Y:S01]  /*08e0*/  CCTL.IVALL ;  /* 0x00000000ff00798f */ /* 0x000fe20002000000 */
[----:B------:R-:W-:Y:S05]  /*08f0*/  BRA `(.L_x_6) ;  /* 0x0000000000047947 */ /* 0x000fea0003800000 */
.L_x_5:
[----:B------:R-:W-:Y:S06]  /*0900*/  BAR.SYNC.DEFER_BLOCKING 0x0 ;  /* 0x0000000000007b1d */ /* 0x000fec0000010000 */
.L_x_6:
[----:B------:R-:W-:Y:S05]  /*0910*/  @!P3 BRA `(.L_x_7) ;  /* 0x000000a40060b947 */ /* 0x000fea0003800000 */
[----:B------:R-:W-:-:S13]  /*0920*/  ISETP.GT.U32.AND P0, PT, R6, 0x1, PT ;  /* 0x000000010600780c */ /* 0x000fda0003f04070 */
[----:B0-----:R-:W-:Y:S05]  /*0930*/  @P0 EXIT ;  /* 0x000000000000094d */ /* 0x001fea0003800000 */
[----:B------:R-:W-:Y:S01]  /*0940*/  ULDC.64 UR4, c[0x0][0x650] ;  /* 0x0001940000047ab9 */ /* 0x000fe20000000a00 */
[----:B------:R-:W-:Y:S01]  /*0950*/  PRMT R0, RZ, 0x7610, R0 ;  /* 0x00007610ff007816 */ /* 0x000fe20000000000 */
[----:B------:R-:W-:Y:S01]  /*0960*/  IMAD.MOV.U32 R154, RZ, RZ, -0x1 ;  /* 0xffffffffff9a7424 */ /* 0x000fe200078e00ff */
[----:B------:R-:W-:Y:S01]  /*0970*/  ISETP.GE.U32.AND P0, PT, R16, UR4, PT ;  /* 0x0000000410007c0c */ /* 0x000fe2000bf06070 */
[----:B------:R-:W-:Y:S02]  /*0980*/  IMAD.MOV.U32 R153, RZ, RZ, -0x1 ;  /* 0xffffffffff997424 */ /* 0x000fe400078e00ff */
[----:B------:R-:W-:Y:S01]  /*0990*/  IMAD.MOV.U32 R23, RZ, RZ, -0x1 ;  /* 0xffffffffff177424 */ /* 0x000fe200078e00ff */
[----:B------:R-:W-:-:S13]  /*09a0*/  ISETP.GE.U32.AND.EX P0, PT, R17, UR5, PT, P0 ;  /* 0x0000000511007c0c */ /* 0x000fda000bf06100 */
[----:B------:R-:W-:Y:S05]  /*09b0*/  @P0 BRA `(.L_x_8) ;  /* 0x00000004002c0947 */ /* 0x000fea0003800000 */
[----:B------:R-:W0:Y:S01]  /*09c0*/  LDC.64 R20, c[0x0][0x628] ;  /* 0x00018a00ff147b82 */ /* 0x000e220000000a00 */
[----:B------:R-:W-:Y:S02]  /*09d0*/  IMAD.MOV.U32 R8, RZ, RZ, R16 ;  /* 0x000000ffff087224 */ /* 0x000fe400078e0010 */
[----:B------:R-:W-:-:S05]  /*09e0*/  IMAD.MOV.U32 R9, RZ, RZ, R17 ;  /* 0x000000ffff097224 */ /* 0x000fca00078e0011 */
[----:B------:R-:W1:Y:S08]  /*09f0*/  LDC R0, c[0x0][0x630] ;  /* 0x00018c00ff007b82 */ /* 0x000e700000000800 */
[----:B------:R-:W2:Y:S01]  /*0a00*/  LDC.64 R26, c[0x0][0x620] ;  /* 0x00018800ff1a7b82 */ /* 0x000ea20000000a00 */
[----:B0-----:R-:W-:-:S04]  /*0a10*/  ISETP.NE.U32.AND P0, PT, R20, RZ, PT ;  /* 0x000000ff1400720c */ /* 0x001fc80003f05070 */
[----:B------:R-:W-:-:S13]  /*0a20*/  ISETP.NE.AND.EX P0, PT, R21, RZ, PT, P0 ;  /* 0x000000ff1500720c */ /* 0x000fda0003f05300 */
[----:B-12---:R-:W-:Y:S05]  /*0a30*/  @!P0 BRA `(.L_x_9) ;  /* 0x0000000000288947 */ /* 0x006fea0003800000 */
[----:B------:R-:W0:Y:S02]  /*0a40*/  LDC R13, c[0x0][0x634] ;  /* 0x00018d00ff0d7b82 */ /* 0x000e240000000800 */
[----:B0-----:R-:W-:-:S05]  /*0a50*/  IADD3 R13, P0, R16, R13, RZ ;  /* 0x0000000d100d7210 */ /* 0x001fca0007f1e0ff */
[----:B------:R-:W-:-:S04]  /*0a60*/  IMAD.X R15, RZ, RZ, R17, P0 ;  /* 0x000000ffff0f7224 */ /* 0x000fc800000e0611 */
[----:B------:R-:W-:-:S04]  /*0a70*/  IMAD.WIDE.U32 R8, R15, R20, RZ ;  /* 0x000000140f087225 */ /* 0x000fc800078e00ff */
[----:B------:R-:W-:-:S04]  /*0a80*/  IMAD.WIDE.U32 R10, P0, R13, R21, R8 ;  /* 0x000000150d0a7225 */ /* 0x000fc80007800008 */
[----:B------:R-:W-:-:S04]  /*0a90*/  IMAD.WIDE.U32 R8, R13, R20, RZ ;  /* 0x000000140d087225 */ /* 0x000fc800078e00ff */
[----:B------:R-:W-:Y:S01]  /*0aa0*/  IMAD.X R13, RZ, RZ, RZ, P0 ;  /* 0x000000ffff0d7224 */ /* 0x000fe200000e06ff */
[----:B------:R-:W-:Y:S01]  /*0ab0*/  IADD3 RZ, P0, R9, R10, RZ ;  /* 0x0000000a09ff7210 */ /* 0x000fe20007f1e0ff */
[----:B------:R-:W-:-:S04]  /*0ac0*/  IMAD.MOV.U32 R12, RZ, RZ, R11 ;  /* 0x000000ffff0c7224 */ /* 0x000fc800078e000b */
[----:B------:R-:W-:-:S08]  /*0ad0*/  IMAD.WIDE.U32.X R8, R15, R21, R12, P0 ;  /* 0x000000150f087225 */ /* 0x000fd000000e040c */
.L_x_9:
[----:B------:R-:W0:Y:S01]  /*0ae0*/  LDC.64 R20, c[0x0][0x640] ;  /* 0x00019000ff147b82 */ /* 0x000e220000000a00 */
[--C-:B------:R-:W-:Y:S01]  /*0af0*/  SHF.R.U64 R28, R8, R0, R9.reuse ;  /* 0x00000000081c7219 */ /* 0x100fe20000001209 */
[----:B------:R-:W-:Y:S01]  /*0b00*/  IMAD R30, R7, R24, R4 ;  /* 0x00000018071e7224 */ /* 0x000fe200078e0204 */
[----:B------:R-:W-:Y:S01]  /*0b10*/  SHF.R.U32.HI R0, RZ, R0, R9 ;  /* 0x00000000ff007219 */ /* 0x000fe20000011609 */
[----:B------:R-:W-:Y:S01]  /*0b20*/  IMAD.MOV.U32 R23, RZ, RZ, 0x1 ;  /* 0x00000001ff177424 */ /* 0x000fe200078e00ff */
[----:B------:R-:W-:-:S03]  /*0b30*/  IADD3 R5, P0, RZ, -R28, RZ ;  /* 0x8000001cff057210 */ /* 0x000fc60007f1e0ff */
[----:B------:R-:W1:Y:S02]  /*0b40*/  LDC R6, c[0x0][0x618] ;  /* 0x00018600ff067b82 */ /* 0x000e640000000800 */
[----:B------:R-:W-:-:S04]  /*0b50*/  IMAD.X R9, RZ, RZ, ~R0, P0 ;  /* 0x000000ffff097224 */ /* 0x000fc800000e0e00 */
[-C--:B------:R-:W-:Y:S02]  /*0b60*/  IMAD R0, R9, R26.reuse, RZ ;  /* 0x0000001a09007224 */ /* 0x080fe400078e02ff */
[----:B------:R-:W2:Y:S01]  /*0b70*/  LDC R11, c[0x0][0x608] ;  /* 0x00018200ff0b7b82 */ /* 0x000ea20000000800 */
[----:B------:R-:W-:-:S04]  /*0b80*/  IMAD.WIDE.U32 R8, R5, R26, R16 ;  /* 0x0000001a05087225 */ /* 0x000fc800078e0010 */
[----:B------:R-:W-:-:S03]  /*0b90*/  IMAD R5, R5, R27, R0 ;  /* 0x0000001b05057224 */ /* 0x000fc600078e0200 */
[----:B------:R-:W3:Y:S01]  /*0ba0*/  LDC R12, c[0x0][0x658] ;  /* 0x00019600ff0c7b82 */ /* 0x000ee20000000800 */
[----:B0-----:R-:W-:Y:S01]  /*0bb0*/  ISETP.NE.U32.AND P0, PT, R20, RZ, PT ;  /* 0x000000ff1400720c */ /* 0x001fe20003f05070 */
[----:B------:R-:W-:Y:S02]  /*0bc0*/  IMAD.IADD R5, R9, 0x1, R5 ;  /* 0x0000000109057824 */ /* 0x000fe400078e0205 */
[----:B------:R-:W-:Y:S01]  /*0bd0*/  IMAD.MOV.U32 R9, RZ, RZ, -0x1 ;  /* 0xffffffffff097424 */ /* 0x000fe200078e00ff */
[----:B------:R-:W-:-:S03]  /*0be0*/  ISETP.NE.AND.EX P0, PT, R21, RZ, PT, P0 ;  /* 0x000000ff1500720c */ /* 0x000fc60003f05300 */
[----:B------:R-:W0:Y:S01]  /*0bf0*/  LDC R15, c[0x0][0x600] ;  /* 0x00018000ff0f7b82 */ /* 0x000e220000000800 */
[-CC-:B-1----:R-:W-:Y:S02]  /*0c00*/  SHF.R.U64 R13, R8, R6.reuse, R5.reuse ;  /* 0x00000006080d7219 */ /* 0x182fe40000001205 */
[----:B------:R-:W-:-:S05]  /*0c10*/  SHF.R.U32.HI R0, RZ, R6, R5 ;  /* 0x00000006ff007219 */ /* 0x000fca0000011605 */
[----:B------:R-:W1:Y:S01]  /*0c20*/  LDC R14, c[0x0][0x648] ;  /* 0x00019200ff0e7b82 */ /* 0x000e620000000800 */
[-CC-:B--2---:R-:W-:Y:S02]  /*0c30*/  SHF.R.U64 R27, R13, R11.reuse, R0.reuse ;  /* 0x0000000b0d1b7219 */ /* 0x184fe40000001200 */
[----:B------:R-:W-:-:S05]  /*0c40*/  SHF.R.U32.HI R5, RZ, R11, R0 ;  /* 0x0000000bff057219 */ /* 0x000fca0000011600 */
[----:B------:R-:W2:Y:S01]  /*0c50*/  LDC R26, c[0x0][0x638] ;  /* 0x00018e00ff1a7b82 */ /* 0x000ea20000000800 */
[-CC-:B---3--:R-:W-:Y:S02]  /*0c60*/  SHF.R.U64 R24, R27, R12.reuse, R5.reuse ;  /* 0x0000000c1b187219 */ /* 0x188fe40000001205 */
[-C--:B------:R-:W-:Y:S02]  /*0c70*/  SHF.L.U32 R0, R9, R12.reuse, RZ ;  /* 0x0000000c09007219 */ /* 0x080fe400000006ff */
[----:B------:R-:W-:Y:S01]  /*0c80*/  SHF.R.U32.HI R5, RZ, R12, R5 ;  /* 0x0000000cff057219 */ /* 0x000fe20000011605 */
[----:B------:R-:W-:Y:S01]  /*0c90*/  IMAD.MOV.U32 R4, RZ, RZ, R24 ;  /* 0x000000ffff047224 */ /* 0x000fe200078e0018 */
[----:B------:R-:W-:Y:S01]  /*0ca0*/  LOP3.LUT R10, RZ, R0, RZ, 0x33, !PT ;  /* 0x00000000ff0a7212 */ /* 0x000fe200078e33ff */
[----:B------:R-:W3:Y:S01]  /*0cb0*/  LDC R25, c[0x0][0x610] ;  /* 0x00018400ff197b82 */ /* 0x000ee20000000800 */
[----:B------:R-:W-:Y:S05]  /*0cc0*/  @!P0 BRA `(.L_x_10) ;  /* 0x0000000000288947 */ /* 0x000fea0003800000 */
[----:B------:R-:W4:Y:S02]  /*0cd0*/  LDC R9, c[0x0][0x64c] ;  /* 0x00019300ff097b82 */ /* 0x000f240000000800 */
[----:B----4-:R-:W-:-:S05]  /*0ce0*/  IADD3 R9, P0, R24, R9, RZ ;  /* 0x0000000918097210 */ /* 0x010fca0007f1e0ff */
        /* <DEDUP_REMOVED lines=8> */
.L_x_10:
[----:B-1----:R-:W-:Y:S01]  /*0d70*/  SHF.R.U64 R4, R4, R14, R5 ;  /* 0x0000000e04047219 */ /* 0x002fe20000001205 */
[----:B0-----:R-:W-:Y:S01]  /*0d80*/  VIADD R6, R15, 0xffffffff ;  /* 0xffffffff0f067836 */ /* 0x001fe20000000000 */
[----:B------:R-:W-:Y:S01]  /*0d90*/  SHF.L.U32 R0, R23, R12, RZ ;  /* 0x0000000c17007219 */ /* 0x000fe200000006ff */
[----:B------:R-:W-:Y:S01]  /*0da0*/  IMAD.MOV.U32 R23, RZ, RZ, R28 ;  /* 0x000000ffff177224 */ /* 0x000fe200078e001c */
[----:B------:R-:W-:Y:S01]  /*0db0*/  LOP3.LUT R5, R27, R10, RZ, 0xc0, !PT ;  /* 0x0000000a1b057212 */ /* 0x000fe200078ec0ff */
[----:B------:R-:W-:Y:S01]  /*0dc0*/  IMAD.MOV R7, RZ, RZ, -R4 ;  /* 0x000000ffff077224 */ /* 0x000fe200078e0a04 */
[----:B------:R-:W-:Y:S02]  /*0dd0*/  SEL R3, R3, R30, !P1 ;  /* 0x0000001e03037207 */ /* 0x000fe40004800000 */
[----:B------:R-:W-:Y:S01]  /*0de0*/  LOP3.LUT R6, R13, R6, RZ, 0xc0, !PT ;  /* 0x000000060d067212 */ /* 0x000fe200078ec0ff */
[----:B------:R-:W-:Y:S02]  /*0df0*/  IMAD R4, R0, R4, R5 ;  /* 0x0000000400047224 */ /* 0x000fe400078e0205 */
[----:B--2---:R-:W-:-:S02]  /*0e00*/  IMAD R0, R7, R26, R24 ;  /* 0x0000001a07007224 */ /* 0x004fc400078e0218 */
[----:B---3--:R-:W-:Y:S02]  /*0e10*/  IMAD R3, R4, R25, R3 ;  /* 0x0000001904037224 */ /* 0x008fe400078e0203 */
[----:B------:R-:W-:Y:S02]  /*0e20*/  IMAD R154, R0, R15, R6 ;  /* 0x0000000f009a7224 */ /* 0x000fe400078e0206 */
[----:B------:R-:W-:-:S03]  /*0e30*/  IMAD.MOV.U32 R4, RZ, RZ, 0x1 ;  /* 0x00000001ff047424 */ /* 0x000fc600078e00ff */
[----:B------:R-:W-:Y:S02]  /*0e40*/  SEL R153, R154, R3, !P1 ;  /* 0x000000039a997207 */ /* 0x000fe40004800000 */
[----:B------:R-:W-:Y:S02]  /*0e50*/  PRMT R0, R4, 0x7610, R0 ;  /* 0x0000761004007816 */ /* 0x000fe40000000000 */
[----:B------:R-:W-:-:S07]  /*0e60*/  SEL R154, R3, R154, !P1 ;  /* 0x0000009a039a7207 */ /* 0x000fce0004800000 */
.L_x_8:
[----:B------:R-:W-:-:S08]  /*0e70*/  NOP ;  /* 0x0000000000007918 */ /* 0x000fd00000000000 */
[----:B------:R-:W0:Y:S02]  /*0e80*/  USETMAXREG.TRY_ALLOC.CTAPOOL UP0, 0xe8 ;  /* 0x000000e8000079c8 */ /* 0x000e240008000600 */
[----:B0-----:R-:W-:-:S13]  /*0e90*/  PLOP3.LUT P0, PT, PT, PT, UP0, 0x80, 0x0 ;  /* 0x000000000000781c */ /* 0x001fda0003f0f008 */
[----:B------:R-:W-:Y:S05]  /*0ea0*/  @!P0 BRA `(.L_x_8) ;  /* 0xfffffffc00f08947 */ /* 0x000fea000383ffff */
[----:B------:R-:W-:Y:S01]  /*0eb0*/  ULDC.64 UR4, c[0x0][0x598] ;  /* 0x0001660000047ab9 */ /* 0x000fe20000000a00 */
[----:B------:R-:W-:Y:S01]  /*0ec0*/  ULDC.64 UR36, c[0x0][0x208] ;  /* 0x0000820000247ab9 */ /* 0x000fe20000000a00 */
[----:B------:R-:W-:-:S04]  /*0ed0*/  ISETP.NE.U32.AND P0, PT, RZ, UR4, PT ;  /* 0x00000004ff007c0c */ /* 0x000fc8000bf05070 */
[----:B------:R-:W-:-:S13]  /*0ee0*/  ISETP.NE.AND.EX P0, PT, RZ, UR5, PT, P0 ;  /* 0x00000005ff007c0c */ /* 0x000fda000bf05300 */
[----:B------:R-:W-:Y:S05]  /*0ef0*/  @!P0 BRA `(.L_x_11) ;  /* 0x00000000001c8947 */ /* 0x000fea0003800000 */
[----:B------:R-:W0:Y:S02]  /*0f00*/  LDC.64 R4, c[0x0][0x598] ;  /* 0x00016600ff047b82 */ /* 0x000e240000000a00 */
[----:B0-----:R-:W2:Y:S02]  /*0f10*/  LDG.E.64 R4, desc[UR36][R4.64] ;  /* 0x0000002404047981 */ /* 0x001ea4000c1e1b00 */
[----:B--2---:R-:W-:-:S04]  /*0f20*/  ISETP.NE.U32.AND P0, PT, R4, RZ, PT ;  /* 0x000000ff0400720c */ /* 0x004fc80003f05070 */
[----:B------:R-:W-:-:S13]  /*0f30*/  ISETP.NE.AND.EX P0, PT, R5, RZ, PT, P0 ;  /* 0x000000ff0500720c */ /* 0x000fda0003f05300 */
[----:B------:R-:W-:Y:S05]  /*0f40*/  @!P0 BRA `(.L_x_11) ;  /* 0x0000000000088947 */ /* 0x000fea0003800000 */
[----:B------:R0:W5:Y:S01]  /*0f50*/  LD.E R155, desc[UR36][R4.64] ;  /* 0x00000024049b7980 */ /* 0x000162000c101900 */
[----:B------:R-:W-:Y:S05]  /*0f60*/  BRA `(.L_x_12) ;  /* 0x0000000000247947 */ /* 0x000fea0003800000 */
.L_x_11:
[----:B------:R-:W-:Y:S02]  /*0f70*/  ULDC.64 UR4, c[0x0][0x588] ;  /* 0x0001620000047ab9 */ /* 0x000fe40000000a00 */
[----:B------:R-:W-:-:S04]  /*0f80*/  ISETP.NE.U32.AND P0, PT, RZ, UR4, PT ;  /* 0x00000004ff007c0c */ /* 0x000fc8000bf05070 */
[----:B------:R-:W-:-:S13]  /*0f90*/  ISETP.NE.AND.EX P0, PT, RZ, UR5, PT, P0 ;  /* 0x00000005ff007c0c */ /* 0x000fda000bf05300 */
[----:B------:R-:W-:Y:S05]  /*0fa0*/  @!P0 BRA `(.L_x_13) ;  /* 0x00000000000c8947 */ /* 0x000fea0003800000 */
[----:B------:R-:W0:Y:S02]  /*0fb0*/  LDC.64 R4, c[0x0][0x588] ;  /* 0x00016200ff047b82 */ /* 0x000e240000000a00 */
[----:B0-----:R1:W5:Y:S01]  /*0fc0*/  LDG.E R155, desc[UR36][R4.64] ;  /* 0x00000024049b7981 */ /* 0x001362000c1e1900 */
[----:B------:R-:W-:Y:S05]  /*0fd0*/  BRA `(.L_x_12) ;  /* 0x0000000000087947 */ /* 0x000fea0003800000 */
.L_x_13:
[----:B------:R-:W-:Y:S02]  /*0fe0*/  ULDC UR4, c[0x0][0x580] ;  /* 0x0001600000047ab9 */ /* 0x000fe40000000800 */
[----:B------:R-:W-:-:S07]  /*0ff0*/  IMAD.U32 R155, RZ, RZ, UR4 ;  /* 0x00000004ff9b7e24 */ /* 0x000fce000f8e00ff */
.L_x_12:
[----:B------:R-:W-:Y:S02]  /*1000*/  ULDC.64 UR4, c[0x0][0x5a0] ;  /* 0x0001680000047ab9 */ /* 0x000fe40000000a00 */
[----:B------:R-:W-:-:S04]  /*1010*/  ISETP.NE.U32.AND P0, PT, RZ, UR4, PT ;  /* 0x00000004ff007c0c */ /* 0x000fc8000bf05070 */
[----:B------:R-:W-:-:S13]  /*1020*/  ISETP.NE.AND.EX P0, PT, RZ, UR5, PT, P0 ;  /* 0x00000005ff007c0c */ /* 0x000fda000bf05300 */
[----:B------:R-:W-:Y:S05]  /*1030*/  @!P0 BRA `(.L_x_14) ;  /* 0x00000000001c8947 */ /* 0x000fea0003800000 */
[----:B01----:R-:W0:Y:S02]  /*1040*/  LDC.64 R4, c[0x0][0x5a0] ;  /* 0x00016800ff047b82 */ /* 0x003e240000000a00 */
[----:B0-----:R-:W2:Y:S02]  /*1050*/  LDG.E.64 R4, desc[UR36][R4.64] ;  /* 0x0000002404047981 */ /* 0x001ea4000c1e1b00 */
[----:B--2---:R-:W-:-:S04]  /*1060*/  ISETP.NE.U32.AND P0, PT, R4, RZ, PT ;  /* 0x000000ff0400720c */ /* 0x004fc80003f05070 */
[----:B------:R-:W-:-:S13]  /*1070*/  ISETP.NE.AND.EX P0, PT, R5, RZ, PT, P0 ;  /* 0x000000ff0500720c */ /* 0x000fda0003f05300 */
[----:B------:R-:W-:Y:S05]  /*1080*/  @!P0 BRA `(.L_x_14) ;  /* 0x0000000000088947 */ /* 0x000fea0003800000 */
[----:B------:R0:W5:Y:S01]  /*1090*/  LD.E R156, desc[UR36][R4.64] ;  /* 0x00000024049c7980 */ /* 0x000162000c101900 */
[----:B------:R-:W-:Y:S05]  /*10a0*/  BRA `(.L_x_15) ;  /* 0x0000000000247947 */ /* 0x000fea0003800000 */
.L_x_14:
[----:B------:R-:W-:Y:S02]  /*10b0*/  ULDC.64 UR4, c[0x0][0x590] ;  /* 0x0001640000047ab9 */ /* 0x000fe40000000a00 */
[----:B------:R-:W-:-:S04]  /*10c0*/  ISETP.NE.U32.AND P0, PT, RZ, UR4, PT ;  /* 0x00000004ff007c0c */ /* 0x000fc8000bf05070 */
[----:B------:R-:W-:-:S13]  /*10d0*/  ISETP.NE.AND.EX P0, PT, RZ, UR5, PT, P0 ;  /* 0x00000005ff007c0c */ /* 0x000fda000bf05300 */
[----:B------:R-:W-:Y:S05]  /*10e0*/  @!P0 BRA `(.L_x_16) ;  /* 0x00000000000c8947 */ /* 0x000fea0003800000 */
[----:B------:R-:W2:Y:S02]  /*10f0*/  LDC.64 R156, c[0x0][0x590] ;  /* 0x00016400ff9c7b82 */ /* 0x000ea40000000a00 */
[----:B--2---:R2:W5:Y:S01]  /*1100*/  LDG.E R156, desc[UR36][R156.64] ;  /* 0x000000249c9c7981 */ /* 0x004562000c1e1900 */
[----:B------:R-:W-:Y:S05]  /*1110*/  BRA `(.L_x_15) ;  /* 0x0000000000087947 */ /* 0x000fea0003800000 */
.L_x_16:
[----:B------:R-:W-:Y:S02]  /*1120*/  ULDC UR4, c[0x0][0x584] ;  /* 0x0001610000047ab9 */ /* 0x000fe40000000800 */
[----:B------:R-:W-:-:S07]  /*1130*/  IMAD.U32 R156, RZ, RZ, UR4 ;  /* 0x00000004ff9c7e24 */ /* 0x000fce000f8e00ff */
.L_x_15:
[----:B------:R-:W-:-:S13]  /*1140*/  LOP3.LUT P0, RZ, R0, 0xff, RZ, 0xc0, !PT ;  /* 0x000000ff00ff7812 */ /* 0x000fda000780c0ff */
[----:B------:R-:W-:Y:S05]  /*1150*/  @!P0 EXIT ;  /* 0x000000000000894d */ /* 0x000fea0003800000 */
[----:B------:R-:W-:Y:S01]  /*1160*/  ULDC UR4, c[0x0][0x28c] ;  /* 0x0000a30000047ab9 */ /* 0x000fe20000000800 */
[----:B--2---:R-:W-:Y:S01]  /*1170*/  LOP3.LUT R157, R19, 0x1, RZ, 0xfc, !PT ;  /* 0x00000001139d7812 */ /* 0x004fe200078efcff */
[----:B------:R-:W-:Y:S01]  /*1180*/  UIADD3 UR4, UR4, 0x7f, URZ ;  /* 0x0000007f04047890 */ /* 0x000fe2000fffe03f */
[----:B------:R-:W-:Y:S01]  /*1190*/  UMOV UR38, URZ ;  /* 0x0000003f00267c82 */ /* 0x000fe20008000000 */
[----:B------:R-:W-:Y:S02]  /*11a0*/  UMOV UR39, URZ ;  /* 0x0000003f00277c82 */ /* 0x000fe40008000000 */
[----:B------:R-:W-:-:S04]  /*11b0*/  USHF.R.S32.HI UR5, URZ, 0x1f, UR4 ;  /* 0x0000001f3f057899 */ /* 0x000fc80008011404 */
[----:B------:R-:W-:-:S04]  /*11c0*/  ULEA.HI UR5, UR5, UR4, URZ, 0x7 ;  /* 0x0000000405057291 */ /* 0x000fc8000f8f383f */
[----:B------:R-:W-:-:S12]  /*11d0*/  USHF.R.S32.HI UR40, URZ, 0x7, UR5 ;  /* 0x000000073f287899 */ /* 0x000fd80008011405 */
.L_x_292:
[----:B------:R-:W-:Y:S01]  /*11e0*/  LOP3.LUT R0, R18, 0x80, RZ, 0xc0, !PT ;  /* 0x0000008012007812 */ /* 0x000fe200078ec0ff */
[----:B--2---:R-:W2:Y:S01]  /*11f0*/  S2UR UR7, SR_CgaCtaId ;  /* 0x00000000000779c3 */ /* 0x004ea20000008800 */
[----:B------:R-:W-:Y:S02]  /*1200*/  UMOV UR6, 0x400 ;  /* 0x0000040000067882 */ /* 0x000fe40000000000 */
[----:B------:R-:W-:-:S06]  /*1210*/  SHF.R.U32.HI R0, RZ, 0x7, R0 ;  /* 0x00000007ff007819 */ /* 0x000fcc0000011600 */
[----:B---3--:R-:W3:Y:S01]  /*1220*/  SHFL.IDX PT, R0, R0, RZ, 0x1f ;  /* 0x00001fff00007589 */ /* 0x008ee200000e0000 */
[----:B--2---:R-:W-:Y:S01]  /*1230*/  ULEA UR6, UR7, UR6, 0x18 ;  /* 0x0000000607067291 */ /* 0x004fe2000f8ec03f */
[----:B---3--:R-:W-:-:S13]  /*1240*/  R2UR UR4, R0 ;  /* 0x00000000000472ca */ /* 0x008fda00000e0000 */
[----:B------:R-:W-:-:S04]  /*1250*/  ULEA.HI UR5, UR4, UR4, URZ, 0x1 ;  /* 0x0000000404057291 */ /* 0x000fc8000f8f083f */
[----:B------:R-:W-:-:S04]  /*1260*/  ULOP3.LUT UR5, UR5, 0x7fffe, URZ, 0xc0, !UPT ;  /* 0x0007fffe05057892 */ /* 0x000fc8000f8ec03f */
[----:B------:R-:W-:-:S03]  /*1270*/  UIADD3 UR5, UR4, -UR5, URZ ;  /* 0x8000000504057290 */ /* 0x000fc6000fffe03f */
[----:B------:R-:W-:Y:S01]  /*1280*/  ULDC UR4, c[0x0][0x28c] ;  /* 0x0000a30000047ab9 */ /* 0x000fe20000000800 */
[----:B------:R-:W-:Y:S01]  /*1290*/  ULEA UR5, UR5, UR6, 0xd ;  /* 0x0000000605057291 */ /* 0x000fe2000f8e683f */
[----:B------:R-:W-:-:S03]  /*12a0*/  ISETP.LT.AND P0, PT, RZ, UR4, PT ;  /* 0x00000004ff007c0c */ /* 0x000fc6000bf01270 */
[----:B------:R-:W-:-:S04]  /*12b0*/  UIADD3 UR5, UR5, 0x100, URZ ;  /* 0x0000010005057890 */ /* 0x000fc8000fffe03f */
[----:B------:R-:W-:-:S04]  /*12c0*/  USHF.R.U32.HI UR5, URZ, 0x4, UR5 ;  /* 0x000000043f057899 */ /* 0x000fc80008011605 */
[----:B------:R-:W-:Y:S02]  /*12d0*/  ULOP3.LUT UR41, UR5, 0x3fff, URZ, 0xc0, !UPT ;  /* 0x00003fff05297892 */ /* 0x000fe4000f8ec03f */
[----:B-1--45:R-:W-:Y:S10]  /*12e0*/  @P0 BRA `(.L_x_17) ;  /* 0x0000000000400947 */ /* 0x032ff40003800000 */
[----:B------:R-:W-:Y:S01]  /*12f0*/  MOV R0, 0x0 ;  /* 0x0000000000007802 */ /* 0x000fe20000000f00 */
[----:B------:R-:W-:Y:S01]  /*1300*/  ULDC.64 UR4, c[0x4][0x68] ;  /* 0x01001a0000047ab9 */ /* 0x000fe20000000a00 */
[----:B------:R-:W-:Y:S01]  /*1310*/  ULDC.64 UR6, c[0x4][0x8] ;  /* 0x0100020000067ab9 */ /* 0x000fe20000000a00 */
[----:B01----:R-:W-:Y:S01]  /*1320*/  IMAD.U32 R4, RZ, RZ, UR4 ;  /* 0x00000004ff047e24 */ /* 0x003fe2000f8e00ff */
[----:B------:R0:W1:Y:S01]  /*1330*/  LDC.64 R14, c[0x4][R0] ;  /* 0x01000000000e7b82 */ /* 0x0000620000000a00 */
[----:B------:R-:W-:Y:S01]  /*1340*/  IMAD.U32 R5, RZ, RZ, UR5 ;  /* 0x00000005ff057e24 */ /* 0x000fe2000f8e00ff */
[----:B------:R-:W-:Y:S01]  /*1350*/  ULDC.64 UR4, c[0x4][0x70] ;  /* 0x01001c0000047ab9 */ /* 0x000fe20000000a00 */
[----:B------:R-:W-:Y:S02]  /*1360*/  IMAD.U32 R10, RZ, RZ, UR6 ;  /* 0x00000006ff0a7e24 */ /* 0x000fe4000f8e00ff */
[----:B------:R-:W-:Y:S02]  /*1370*/  IMAD.U32 R6, RZ, RZ, UR4 ;  /* 0x00000004ff067e24 */ /* 0x000fe4000f8e00ff */
[----:B------:R-:W-:-:S02]  /*1380*/  IMAD.U32 R7, RZ, RZ, UR5 ;  /* 0x00000005ff077e24 */ /* 0x000fc4000f8e00ff */
[----:B------:R-:W-:Y:S02]  /*1390*/  IMAD.U32 R11, RZ, RZ, UR7 ;  /* 0x00000007ff0b7e24 */ /* 0x000fe4000f8e00ff */
[----:B------:R-:W-:Y:S02]  /*13a0*/  IMAD.MOV.U32 R8, RZ, RZ, 0x1e1 ;  /* 0x000001e1ff087424 */ /* 0x000fe400078e00ff */
[----:B------:R-:W-:Y:S02]  /*13b0*/  IMAD.MOV.U32 R12, RZ, RZ, 0x1 ;  /* 0x00000001ff0c7424 */ /* 0x000fe400078e00ff */
[----:B0-----:R-:W-:-:S07]  /*13c0*/  IMAD.MOV.U32 R13, RZ, RZ, RZ ;  /* 0x000000ffff0d7224 */ /* 0x001fce00078e00ff */
[----:B------:R-:W-:-:S07]  /*13d0*/  LEPC R20, `(.L_x_17) ;  /* 0x000000001014794e */ /* 0x000fce0000000000 */
[----:B-1---5:R-:W-:Y:S05]  /*13e0*/  CALL.ABS.NOINC R14 ;  /* 0x000000000e007343 */ /* 0x022fea0003c00000 */
.L_x_17:
[----:B------:R-:W-:-:S13]  /*13f0*/  ISETP.NE.AND P0, PT, R157, 0x3, PT ;  /* 0x000000039d00780c */ /* 0x000fda0003f05270 */
[----:B------:R-:W-:Y:S05]  /*1400*/  @!P0 BRA `(.L_x_18) ;  /* 0x0000000000048947 */ /* 0x000fea0003800000 */
[----:B------:R-:W-:Y:S01]  /*1410*/  BPT.TRAP 0x1 ;  /* 0x000000040000795c */ /* 0x000fe20000300000 */
.L_x_18:
[----:B------:R-:W2:Y:S01]  /*1420*/  S2UR UR5, SR_CgaCtaId ;  /* 0x00000000000579c3 */ /* 0x000ea20000008800 */
[----:B------:R-:W-:Y:S01]  /*1430*/  UMOV UR4, 0x400 ;  /* 0x0000040000047882 */ /* 0x000fe20000000000 */
[----:B------:R-:W-:Y:S02]  /*1440*/  IMAD.U32 R0, RZ, RZ, UR38 ;  /* 0x00000026ff007e24 */ /* 0x000fe4000f8e00ff */
[----:B------:R-:W-:-:S03]  /*1450*/  IMAD.U32 R3, RZ, RZ, UR39 ;  /* 0x00000027ff037e24 */ /* 0x000fc6000f8e00ff */
[----:B------:R-:W-:Y:S01]  /*1460*/  SHF.L.U32 R0, R0, 0x1f, RZ ;  /* 0x0000001f00007819 */ /* 0x000fe200000006ff */
[----:B--2---:R-:W-:-:S06]  /*1470*/  ULEA UR4, UR5, UR4, 0x18 ;  /* 0x0000000405047291 */ /* 0x004fcc000f8ec03f */
[----:B------:R-:W-:-:S04]  /*1480*/  IMAD.U32 R6, RZ, RZ, UR4 ;  /* 0x00000004ff067e24 */ /* 0x000fc8000f8e00ff */
[----:B------:R-:W-:-:S04]  /*1490*/  IMAD R3, R3, 0x8, R6 ;  /* 0x0000000803037824 */ /* 0x000fc800078e0206 */
[----:B------:R2:W3:Y:S01]  /*14a0*/  SYNCS.PHASECHK.TRANS64.TRYWAIT P1, [R3+URZ], R0 ;  /* 0x00000000030075a7 */ /* 0x0004e2000802017f */
[----:B------:R-:W-:Y:S05]  /*14b0*/  @!P0 BRA `(.L_x_19) ;  /* 0x0000000000048947 */ /* 0x000fea0003800000 */
[----:B------:R-:W-:Y:S01]  /*14c0*/  BPT.TRAP 0x1 ;  /* 0x000000040000795c */ /* 0x000fe20000300000 */
.L_x_19:
[----:B---3--:R-:W-:Y:S05]  /*14d0*/  @P1 BRA `(.L_x_20) ;  /* 0x0000000000081947 */ /* 0x008fea0003800000 */
[----:B------:R-:W3:Y:S02]  /*14e0*/  SYNCS.PHASECHK.TRANS64.TRYWAIT P1, [R3+URZ], R0 ;  /* 0x00000000030075a7 */ /* 0x000ee4000802017f */
[----:B---3--:R-:W-:Y:S05]  /*14f0*/  @!P1 BRA `(.L_x_21) ;  /* 0x000000b000389947 */ /* 0x008fea0003800000 */
.L_x_20:
[----:B------:R-:W-:-:S04]  /*1500*/  UISETP.LT.AND UP0, UPT, UR40, 0x1, UPT ;  /* 0x000000012800788c */ /* 0x000fc8000bf01270 */
[----:B------:R-:W-:-:S06]  /*1510*/  USEL UR4, UR40, 0x1, UP0 ;  /* 0x0000000128047887 */ /* 0x000fcc0008000000 */
[----:B--23--:R-:W-:Y:S01]  /*1520*/  IMAD.U32 R0, RZ, RZ, UR4 ;  /* 0x00000004ff007e24 */ /* 0x00cfe2000f8e00ff */
[----:B------:R-:W-:Y:S05]  /*1530*/  WARPSYNC.ALL ;  /* 0x0000000000007948 */ /* 0x000fea0003800000 */
[----:B------:R-:W-:-:S04]  /*1540*/  IADD3 R0, -R0, UR40, RZ ;  /* 0x0000002800007c10 */ /* 0x000fc8000fffe1ff */
[----:B------:R-:W-:Y:S02]  /*1550*/  ISETP.GE.AND P1, PT, R0, 0x1, PT ;  /* 0x000000010000780c */ /* 0x000fe40003f26270 */
[----:B------:R-:W-:Y:S01]  /*1560*/  R2UR UR4, R6 ;  /* 0x00000000060472ca */ /* 0x000fe200000e0000 */
[----:B------:R-:W-:Y:S01]  /*1570*/  WARPGROUP.ARRIVE ;  /* 0x00000000000079c5 */ /* 0x000fe20000000000 */
[----:B------:R-:W-:Y:S01]  /*1580*/  UMOV UR9, 0x40000040 ;  /* 0x4000004000097882 */ /* 0x000fe20000000000 */
[----:B------:R-:W-:Y:S01]  /*1590*/  UMOV UR11, 0x40000040 ;  /* 0x40000040000b7882 */ /* 0x000fe20000000000 */
[----:B------:R-:W-:Y:S01]  /*15a0*/  UMOV UR13, 0x40000040 ;  /* 0x40000040000d7882 */ /* 0x000fe20000000000 */
[----:B------:R-:W-:-:S08]  /*15b0*/  UMOV UR15, 0x40000040 ;  /* 0x40000040000f7882 */ /* 0x000fd00000000000 */
[----:B------:R-:W-:-:S04]  /*15c0*/  UIADD3 UR4, UR4, 0x30100, URZ ;  /* 0x0003010004047890 */ /* 0x000fc8000fffe03f */
[----:B------:R-:W-:-:S04]  /*15d0*/  USHF.R.U32.HI UR4, URZ, 0x4, UR4 ;  /* 0x000000043f047899 */ /* 0x000fc80008011604 */
[----:B------:R-:W-:Y:S02]  /*15e0*/  ULOP3.LUT UR5, UR4, 0x3fff, URZ, 0xc0, !UPT ;  /* 0x00003fff04057892 */ /* 0x000fe4000f8ec03f */
[----:B------:R-:W-:Y:S02]  /*15f0*/  ULOP3.LUT UR4, UR41, 0x10000, URZ, 0xfc, !UPT ;  /* 0x0001000029047892 */ /* 0x000fe4000f8efc3f */
[----:B------:R-:W-:Y:S02]  /*1600*/  ULOP3.LUT UR5, UR5, 0x10000, URZ, 0xfc, !UPT ;  /* 0x0001000005057892 */ /* 0x000fe4000f8efc3f */
[----:B------:R-:W-:Y:S02]  /*1610*/  ULEA UR8, UR39, UR4, 0xc ;  /* 0x0000000427087291 */ /* 0x000fe4000f8e603f */
[----:B------:R-:W-:Y:S02]  /*1620*/  ULEA UR6, UR39, UR5, 0xd ;  /* 0x0000000527067291 */ /* 0x000fe4000f8e683f */
[----:B------:R-:W-:-:S02]  /*1630*/  UIADD3 UR12, UR8, 0x2, URZ ;  /* 0x00000002080c7890 */ /* 0x000fc4000fffe03f */
[----:B------:R-:W-:-:S03]  /*1640*/  UIADD3 UR14, UR6, 0x2, URZ ;  /* 0x00000002060e7890 */ /* 0x000fc6000fffe03f */
[----:B------:R-:W-:Y:S02]  /*1650*/  UMOV UR10, UR6 ;  /* 0x00000006000a7c82 */ /* 0x000fe40008000000 */
[----:B------:R-:W-:Y:S01]  /*1660*/  HGMMA.64x256x8.F32.TF32 R24, gdesc[UR8], RZ, !UPT, gsb0 ;  /* 0x07e00000081879f0 */ /* 0x000fe2000c0028ff */
[----:B------:R-:W-:Y:S01]  /*1670*/  UIADD3 UR10, UR6, 0x1806, URZ ;  /* 0x00001806060a7890 */ /* 0x000fe2000fffe03f */
[----:B------:R-:W-:Y:S01]  /*1680*/  UMOV UR9, 0x40000040 ;  /* 0x4000004000097882 */ /* 0x000fe20000000000 */
[----:B------:R-:W-:Y:S01]  /*1690*/  UMOV UR11, 0x40000040 ;  /* 0x40000040000b7882 */ /* 0x000fe20000000000 */
[----:B------:R-:W-:Y:S02]  /*16a0*/  WARPGROUP.DEPBAR.LE gsb0, 0x0 ;  /* 0x00008000000079c5 */ /* 0x000fe40000010000 */
[----:B------:R-:W-:-:S15]  /*16b0*/  WARPGROUP.ARRIVE ;  /* 0x00000000000079c5 */ /* 0x000fde0000000000 */
[----:B------:R-:W-:-:S07]  /*16c0*/  NOP ;  /* 0x0000000000007918 */ /* 0x000fce0000000000 */
[----:B------:R-:W-:Y:S01]  /*16d0*/  HGMMA.64x256x8.F32.TF32 R24, gdesc[UR12], R24, gsb0 ;  /* 0x07e000000c1879f0 */ /* 0x000fe20008002818 */
[----:B------:R-:W-:Y:S02]  /*16e0*/  UIADD3 UR12, UR8, 0x4, URZ ;  /* 0x00000004080c7890 */ /* 0x000fe4000fffe03f */
[----:B------:R-:W-:Y:S01]  /*16f0*/  UIADD3 UR14, UR6, 0x4, URZ ;  /* 0x00000004060e7890 */ /* 0x000fe2000fffe03f */
[----:B------:R-:W-:Y:S01]  /*1700*/  UMOV UR13, 0x40000040 ;  /* 0x40000040000d7882 */ /* 0x000fe20000000000 */
[----:B------:R-:W-:Y:S01]  /*1710*/  UMOV UR15, 0x40000040 ;  /* 0x40000040000f7882 */ /* 0x000fe20000000000 */
[----:B------:R-:W-:Y:S02]  /*1720*/  WARPGROUP.DEPBAR.LE gsb0, 0x0 ;  /* 0x00008000000079c5 */ /* 0x000fe40000010000 */
[----:B------:R-:W-:-:S15]  /*1730*/  WARPGROUP.ARRIVE ;  /* 0x00000000000079c5 */ /* 0x000fde0000000000 */
[----:B------:R-:W-:-:S05]  /*1740*/  NOP ;  /* 0x0000000000007918 */ /* 0x000fca0000000000 */
        /* <DEDUP_REMOVED lines=93> */
[----:B------:R-:W-:Y:S01]  /*1d20*/  UIADD3 UR8, UR8, 0xc06, URZ ;  /* 0x00000c0608087890 */ /* 0x000fe2000fffe03f */
[----:B------:R-:W-:Y:S02]  /*1d30*/  WARPGROUP.DEPBAR.LE gsb0, 0x0 ;  /* 0x00008000000079c5 */ /* 0x000fe40000010000 */
[----:B------:R-:W-:-:S15]  /*1d40*/  WARPGROUP.ARRIVE ;  /* 0x00000000000079c5 */ /* 0x000fde0000000000 */
[----:B------:R-:W-:-:S04]  /*1d50*/  NOP ;  /* 0x0000000000007918 */ /* 0x000fc80000000000 */
[----:B------:R-:W-:Y:S03]  /*1d60*/  HGMMA.64x256x8.F32.TF32 R24, gdesc[UR12], R24, gsb0 ;  /* 0x07e000000c1879f0 */ /* 0x000fe60008002818 */
[----:B------:R-:W-:Y:S02]  /*1d70*/  WARPGROUP.DEPBAR.LE gsb0, 0x0 ;  /* 0x00008000000079c5 */ /* 0x000fe40000010000 */
[----:B------:R-:W-:-:S15]  /*1d80*/  WARPGROUP.ARRIVE ;  /* 0x00000000000079c5 */ /* 0x000fde0000000000 */
[----:B------:R-:W-:-:S08]  /*1d90*/  NOP ;  /* 0x0000000000007918 */ /* 0x000fd00000000000 */
[----:B------:R-:W-:Y:S03]  /*1da0*/  HGMMA.64x256x8.F32.TF32 R24, gdesc[UR8], R24, gsb0 ;  /* 0x07e00000081879f0 */ /* 0x000fe60008002818 */
[----:B------:R-:W-:Y:S02]  /*1db0*/  WARPGROUP.DEPBAR.LE gsb0, 0x0 ;  /* 0x00008000000079c5 */ /* 0x000fe40000010000 */
[----:B------:R-:W-:Y:S05]  /*1dc0*/  @!P1 BRA `(.L_x_22) ;  /* 0x0000000800a89947 */ /* 0x000fea0003800000 */
[----:B------:R-:W-:Y:S02]  /*1dd0*/  UIADD3 UR6, UR39, 0x1, URZ ;  /* 0x0000000127067890 */ /* 0x000fe4000fffe03f */
[----:B------:R-:W-:Y:S02]  /*1de0*/  IMAD.U32 R3, RZ, RZ, UR39 ;  /* 0x00000027ff037e24 */ /* 0x000fe4000f8e00ff */
[----:B------:R-:W-:-:S04]  /*1df0*/  UISETP.NE.AND UP0, UPT, UR6, 0x3, UPT ;  /* 0x000000030600788c */ /* 0x000fc8000bf05270 */
[----:B------:R-:W-:Y:S02]  /*1e00*/  USEL UR7, URZ, 0x1, UP0 ;  /* 0x000000013f077887 */ /* 0x000fe40008000000 */
[----:B------:R-:W-:Y:S02]  /*1e10*/  USEL UR6, UR6, URZ, UP0 ;  /* 0x0000003f06067287 */ /* 0x000fe40008000000 */
[----:B------:R-:W-:-:S06]  /*1e20*/  ULOP3.LUT UR7, UR38, UR7, URZ, 0x3c, !UPT ;  /* 0x0000000726077292 */ /* 0x000fcc000f8e3c3f */
[----:B------:R-:W-:-:S07]  /*1e30*/  IMAD.U32 R7, RZ, RZ, UR7 ;  /* 0x00000007ff077e24 */ /* 0x000fce000f8e00ff */
.L_x_29:
[----:B------:R-:W-:Y:S05]  /*1e40*/  @!P0 BRA `(.L_x_23) ;  /* 0x0000000000048947 */ /* 0x000fea0003800000 */
[----:B------:R-:W-:Y:S01]  /*1e50*/  BPT.TRAP 0x1 ;  /* 0x000000040000795c */ /* 0x000fe20000300000 */
.L_x_23:
[----:B------:R-:W2:Y:S01]  /*1e60*/  S2UR UR8, SR_CgaCtaId ;  /* 0x00000000000879c3 */ /* 0x000ea20000008800 */
[----:B------:R-:W-:Y:S01]  /*1e70*/  UMOV UR7, 0x400 ;  /* 0x0000040000077882 */ /* 0x000fe20000000000 */
[----:B01----:R-:W-:Y:S01]  /*1e80*/  IMAD.U32 R5, RZ, RZ, UR6 ;  /* 0x00000006ff057e24 */ /* 0x003fe2000f8e00ff */
[----:B------:R-:W-:Y:S01]  /*1e90*/  SHF.L.U32 R4, R7, 0x1f, RZ ;  /* 0x0000001f07047819 */ /* 0x000fe200000006ff */
[----:B--2---:R-:W-:-:S06]  /*1ea0*/  ULEA UR7, UR8, UR7, 0x18 ;  /* 0x0000000708077291 */ /* 0x004fcc000f8ec03f */
[----:B------:R-:W-:-:S04]  /*1eb0*/  IMAD.U32 R6, RZ, RZ, UR7 ;  /* 0x00000007ff067e24 */ /* 0x000fc8000f8e00ff */
[----:B------:R-:W-:-:S04]  /*1ec0*/  IMAD R5, R5, 0x8, R6 ;  /* 0x0000000805057824 */ /* 0x000fc800078e0206 */
[----:B------:R0:W1:Y:S01]  /*1ed0*/  SYNCS.PHASECHK.TRANS64.TRYWAIT P1, [R5+URZ], R4 ;  /* 0x00000004050075a7 */ /* 0x000062000802017f */
[----:B------:R-:W-:Y:S05]  /*1ee0*/  @!P0 BRA `(.L_x_24) ;  /* 0x0000000000048947 */ /* 0x000fea0003800000 */
[----:B------:R-:W-:Y:S01]  /*1ef0*/  BPT.TRAP 0x1 ;  /* 0x000000040000795c */ /* 0x000fe20000300000 */
.L_x_24:
[----:B-1----:R-:W-:Y:S05]  /*1f00*/  @P1 BRA `(.L_x_25) ;  /* 0x0000000000081947 */ /* 0x002fea0003800000 */
[----:B------:R-:W1:Y:S02]  /*1f10*/  SYNCS.PHASECHK.TRANS64.TRYWAIT P1, [R5+URZ], R4 ;  /* 0x00000004050075a7 */ /* 0x000e64000802017f */
[----:B-1----:R-:W-:Y:S05]  /*1f20*/  @!P1 BRA `(.L_x_26) ;  /* 0x000000a400c09947 */ /* 0x002fea0003800000 */
.L_x_25:
[----:B------:R-:W-:Y:S01]  /*1f30*/  ULEA UR10, UR6, UR5, 0xd ;  /* 0x00000005060a7291 */ /* 0x000fe2000f8e683f */
[----:B------:R-:W-:Y:S01]  /*1f40*/  WARPGROUP.ARRIVE ;  /* 0x00000000000079c5 */ /* 0x000fe20000000000 */
[----:B------:R-:W-:Y:S01]  /*1f50*/  ULEA UR8, UR6, UR4, 0xc ;  /* 0x0000000406087291 */ /* 0x000fe2000f8e603f */
[----:B------:R-:W-:Y:S01]  /*1f60*/  UMOV UR11, 0x40000040 ;  /* 0x40000040000b7882 */ /* 0x000fe20000000000 */
[----:B------:R-:W-:Y:S01]  /*1f70*/  UMOV UR9, 0x40000040 ;  /* 0x4000004000097882 */ /* 0x000fe20000000000 */
[----:B------:R-:W-:Y:S02]  /*1f80*/  UIADD3 UR14, UR10, 0x2, URZ ;  /* 0x000000020a0e7890 */ /* 0x000fe4000fffe03f */
[----:B------:R-:W-:Y:S01]  /*1f90*/  UIADD3 UR12, UR8, 0x2, URZ ;  /* 0x00000002080c7890 */ /* 0x000fe2000fffe03f */
[----:B------:R-:W-:-:S03]  /*1fa0*/  UMOV UR15, 0x40000040 ;  /* 0x40000040000f7882 */ /* 0x000fc60000000000 */
[----:B------:R-:W-:Y:S01]  /*1fb0*/  HGMMA.64x256x8.F32.TF32 R24, gdesc[UR8], R24, gsb0 ;  /* 0x07e00000081879f0 */ /* 0x000fe20008002818 */
[----:B------:R-:W-:Y:S01]  /*1fc0*/  UMOV UR13, 0x40000040 ;  /* 0x40000040000d7882 */ /* 0x000fe20000000000 */
        /* <DEDUP_REMOVED lines=106> */
[----:B------:R-:W-:Y:S02]  /*2670*/  UIADD3 UR10, UR10, 0x1806, URZ ;  /* 0x000018060a0a7890 */ /* 0x000fe4000fffe03f */
[----:B------:R-:W-:Y:S01]  /*2680*/  UIADD3 UR8, UR8, 0xc06, URZ ;  /* 0x00000c0608087890 */ /* 0x000fe2000fffe03f */
[----:B------:R-:W-:Y:S02]  /*2690*/  WARPGROUP.DEPBAR.LE gsb0, 0x0 ;  /* 0x00008000000079c5 */ /* 0x000fe40000010000 */
[----:B------:R-:W-:-:S15]  /*26a0*/  WARPGROUP.ARRIVE ;  /* 0x00000000000079c5 */ /* 0x000fde0000000000 */
[----:B------:R-:W-:-:S02]  /*26b0*/  NOP ;  /* 0x0000000000007918 */ /* 0x000fc40000000000 */
[----:B------:R-:W-:Y:S03]  /*26c0*/  HGMMA.64x256x8.F32.TF32 R24, gdesc[UR12], R24, gsb0 ;  /* 0x07e000000c1879f0 */ /* 0x000fe60008002818 */
[----:B------:R-:W-:Y:S02]  /*26d0*/  WARPGROUP.DEPBAR.LE gsb0, 0x0 ;  /* 0x00008000000079c5 */ /* 0x000fe40000010000 */
[----:B------:R-:W-:-:S15]  /*26e0*/  WARPGROUP.ARRIVE ;  /* 0x00000000000079c5 */ /* 0x000fde0000000000 */
[----:B------:R-:W-:-:S08]  /*26f0*/  NOP ;  /* 0x0000000000007918 */ /* 0x000fd00000000000 */
[----:B------:R-:W-:Y:S03]  /*2700*/  HGMMA.64x256x8.F32.TF32 R24, gdesc[UR8], R24, gsb0 ;  /* 0x07e00000081879f0 */ /* 0x000fe60008002818 */
[----:B------:R-:W-:Y:S02]  /*2710*/  WARPGROUP.DEPBAR.LE gsb0, 0x0 ;  /* 0x00008000000079c5 */ /* 0x000fe40000010000 */
[----:B------:R-:W-:Y:S05]  /*2720*/  @!P0 BRA `(.L_x_27) ;  /* 0x0000000000048947 */ /* 0x000fea0003800000 */
[----:B------:R-:W-:Y:S01]  /*2730*/  BPT.TRAP 0x1 ;  /* 0x000000040000795c */ /* 0x000fe20000300000 */
.L_x_27:
[----:B------:R-:W-:-:S13]  /*2740*/  ISETP.NE.AND P1, PT, R22, RZ, PT ;  /* 0x000000ff1600720c */ /* 0x000fda0003f25270 */
[----:B01----:R-:W-:-:S04]  /*2750*/  @P1 IMAD R4, R3, 0x8, R6 ;  /* 0x0000000803041824 */ /* 0x003fc800078e0206 */
[----:B------:R-:W-:-:S05]  /*2760*/  @P1 VIADD R5, R4, 0x18 ;  /* 0x0000001804051836 */ /* 0x000fca0000000000 */
[----:B------:R-:W-:-:S04]  /*2770*/  @P1 PRMT R5, R152, 0x654, R5 ;  /* 0x0000065498051816 */ /* 0x000fc80000000005 */
[----:B------:R0:W-:Y:S01]  /*2780*/  @P1 SYNCS.ARRIVE.TRANS64.RED.A1T0 RZ, [R5+URZ], RZ ;  /* 0x000000ff05ff19a7 */ /* 0x0001e2000810043f */
[----:B------:R-:W-:-:S13]  /*2790*/  ISETP.GT.U32.AND P1, PT, R19, 0x1, PT ;  /* 0x000000011300780c */ /* 0x000fda0003f24070 */
[----:B0-----:R-:W-:Y:S05]  /*27a0*/  @P1 BRA `(.L_x_28) ;  /* 0x0000000000041947 */ /* 0x001fea0003800000 */
[----:B------:R-:W-:Y:S01]  /*27b0*/  BPT.TRAP 0x1 ;  /* 0x000000040000795c */ /* 0x000fe20000300000 */
.L_x_28:
[----:B------:R-:W-:Y:S01]  /*27c0*/  UIADD3 UR6, UR6, 0x1, URZ ;  /* 0x0000000106067890 */ /* 0x000fe2000fffe03f */
[C---:B------:R-:W-:Y:S01]  /*27d0*/  ISETP.GT.AND P2, PT, R0.reuse, 0x1, PT ;  /* 0x000000010000780c */ /* 0x040fe20003f44270 */
[----:B------:R-:W-:Y:S02]  /*27e0*/  VIADD R3, R3, 0x1 ;  /* 0x0000000103037836 */ /* 0x000fe40000000000 */
[----:B------:R-:W-:Y:S01]  /*27f0*/  UISETP.NE.AND UP0, UPT, UR6, 0x3, UPT ;  /* 0x000000030600788c */ /* 0x000fe2000bf05270 */
[----:B------:R-:W-:Y:S02]  /*2800*/  VIADD R0, R0, 0xffffffff ;  /* 0xffffffff00007836 */ /* 0x000fe40000000000 */
[C---:B------:R-:W-:Y:S01]  /*2810*/  ISETP.NE.AND P1, PT, R3.reuse, 0x3, PT ;  /* 0x000000030300780c */ /* 0x040fe20003f25270 */
[----:B------:R-:W-:Y:S02]  /*2820*/  USEL UR7, URZ, 0x1, UP0 ;  /* 0x000000013f077887 */ /* 0x000fe40008000000 */
[----:B------:R-:W-:Y:S01]  /*2830*/  USEL UR6, UR6, URZ, UP0 ;  /* 0x0000003f06067287 */ /* 0x000fe20008000000 */
[----:B------:R-:W-:-:S03]  /*2840*/  SEL R3, R3, RZ, P1 ;  /* 0x000000ff03037207 */ /* 0x000fc60000800000 */
[----:B------:R-:W-:Y:S01]  /*2850*/  LOP3.LUT R7, R7, UR7, RZ, 0x3c, !PT ;  /* 0x0000000707077c12 */ /* 0x000fe2000f8e3cff */
[----:B------:R-:W-:Y:S07]  /*2860*/  @P2 BRA `(.L_x_29) ;  /* 0xfffffff400742947 */ /* 0x000fee000383ffff */
.L_x_22:
[----:B------:R-:W2:Y:S02]  /*2870*/  LDC R0, c[0x0][0x28c] ;  /* 0x0000a300ff007b82 */ /* 0x000ea40000000800 */
[----:B--2---:R-:W-:-:S13]  /*2880*/  ISETP.GE.AND P1, PT, R0, 0x1, PT ;  /* 0x000000010000780c */ /* 0x004fda0003f26270 */
[----:B------:R-:W-:Y:S05]  /*2890*/  @!P1 BRA `(.L_x_30) ;  /* 0x0000000000509947 */ /* 0x000fea0003800000 */
[----:B------:R-:W-:Y:S05]  /*28a0*/  @!P0 BRA `(.L_x_31) ;  /* 0x0000000000048947 */ /* 0x000fea0003800000 */
[----:B------:R-:W-:Y:S01]  /*28b0*/  BPT.TRAP 0x1 ;  /* 0x000000040000795c */ /* 0x000fe20000300000 */
.L_x_31:
[----:B------:R-:W-:Y:S01]  /*28c0*/  ISETP.NE.AND P0, PT, R22, RZ, PT ;  /* 0x000000ff1600720c */ /* 0x000fe20003f05270 */
[----:B------:R-:W-:Y:S01]  /*28d0*/  BSSY B0, `(.L_x_32) ;  /* 0x000000e000007945 */ /* 0x000fe20003800000 */
[----:B------:R-:W-:-:S11]  /*28e0*/  ISETP.GT.U32.AND P1, PT, R19, 0x1, PT ;  /* 0x000000011300780c */ /* 0x000fd60003f24070 */
[----:B------:R-:W-:Y:S05]  /*28f0*/  @!P0 BRA `(.L_x_33) ;  /* 0x00000000002c8947 */ /* 0x000fea0003800000 */
[----:B------:R-:W-:-:S04]  /*2900*/  UISETP.LT.AND UP0, UPT, UR40, 0x1, UPT ;  /* 0x000000012800788c */ /* 0x000fc8000bf01270 */
[----:B------:R-:W-:-:S04]  /*2910*/  USEL UR6, UR40, 0x1, UP0 ;  /* 0x0000000128067887 */ /* 0x000fc80008000000 */
[----:B------:R-:W-:-:S04]  /*2920*/  UIADD3 UR6, UR39, UR40, -UR6 ;  /* 0x0000002827067290 */ /* 0x000fc8000fffe806 */
[----:B------:R-:W-:-:S04]  /*2930*/  UIMAD.WIDE.U32 UR4, UR6, -0x55555555, URZ ;  /* 0xaaaaaaab060478a5 */ /* 0x000fc8000f8e003f */
[----:B------:R-:W-:-:S04]  /*2940*/  USHF.R.U32.HI UR4, URZ, 0x1, UR5 ;  /* 0x000000013f047899 */ /* 0x000fc80008011605 */
[----:B------:R-:W-:-:S06]  /*2950*/  UIMAD UR6, UR4, -0x3, UR6 ;  /* 0xfffffffd040678a4 */ /* 0x000fcc000f8e0206 */
[----:B------:R-:W-:-:S04]  /*2960*/  IMAD.U32 R3, RZ, RZ, UR6 ;  /* 0x00000006ff037e24 */ /* 0x000fc8000f8e00ff */
[----:B------:R-:W-:-:S04]  /*2970*/  IMAD R0, R3, 0x8, R6 ;  /* 0x0000000803007824 */ /* 0x000fc800078e0206 */
[----:B------:R-:W-:-:S05]  /*2980*/  VIADD R3, R0, 0x18 ;  /* 0x0000001800037836 */ /* 0x000fca0000000000 */
[----:B------:R-:W-:-:S04]  /*2990*/  PRMT R3, R152, 0x654, R3 ;  /* 0x0000065498037816 */ /* 0x000fc80000000003 */
[----:B------:R2:W-:Y:S03]  /*29a0*/  SYNCS.ARRIVE.TRANS64.RED.A1T0 RZ, [R3+URZ], RZ ;  /* 0x000000ff03ff79a7 */ /* 0x0005e6000810043f */
.L_x_33:
[----:B------:R-:W-:Y:S05]  /*29b0*/  BSYNC B0 ;  /* 0x0000000000007941 */ /* 0x000fea0003800000 */
.L_x_32:
[----:B------:R-:W-:Y:S05]  /*29c0*/  @P1 BRA `(.L_x_30) ;  /* 0x0000000000041947 */ /* 0x000fea0003800000 */
[----:B------:R-:W-:Y:S01]  /*29d0*/  BPT.TRAP 0x1 ;  /* 0x000000040000795c */ /* 0x000fe20000300000 */
.L_x_30:
[----:B------:R-:W3:Y:S01]  /*29e0*/  LDC R6, c[0x0][0x288] ;  /* 0x0000a200ff067b82 */ /* 0x000ee20000000800 */
[--C-:B------:R-:W-:Y:S01]  /*29f0*/  SHF.R.U32.HI R0, RZ, 0x2, R18.reuse ;  /* 0x00000002ff007819 */ /* 0x100fe20000011612 */
[----:B------:R-:W-:Y:S01]  /*2a00*/  UIADD3 UR39, UR40, UR39, URZ ;  /* 0x0000002728277290 */ /* 0x000fe2000fffe03f */
[----:B01----:R-:W-:Y:S01]  /*2a10*/  SHF.R.U32.HI R5, RZ, 0x7, R18 ;  /* 0x00000007ff057819 */ /* 0x003fe20000011612 */
[----:B------:R-:W-:Y:S01]  /*2a20*/  ULDC UR7, c[0x0][0x284] ;  /* 0x0000a10000077ab9 */ /* 0x000fe20000000800 */
[----:B------:R-:W-:Y:S01]  /*2a30*/  LOP3.LUT R4, R18, 0x60, RZ, 0xc0, !PT ;  /* 0x0000006012047812 */ /* 0x000fe200078ec0ff */
[----:B------:R-:W-:Y:S01]  /*2a40*/  UISETP.GT.U32.AND UP0, UPT, UR39, 0x2, UPT ;  /* 0x000000022700788c */ /* 0x000fe2000bf04070 */
[----:B--2---:R-:W-:Y:S01]  /*2a50*/  LOP3.LUT R3, R0, 0x7, RZ, 0xc0, !PT ;  /* 0x0000000700037812 */ /* 0x004fe200078ec0ff */
[----:B------:R-:W-:Y:S01]  /*2a60*/  UISETP.GE.U32.AND UP1, UPT, UR40, 0x3, UPT ;  /* 0x000000032800788c */ /* 0x000fe2000bf26070 */
[----:B------:R-:W-:Y:S01]  /*2a70*/  LOP3.LUT R0, R5, 0x1, RZ, 0xc0, !PT ;  /* 0x0000000105007812 */ /* 0x000fe200078ec0ff */
[----:B------:R-:W-:Y:S01]  /*2a80*/  UISETP.LT.U32.AND UP0, UPT, UR40, 0x3, UP0 ;  /* 0x000000032800788c */ /* 0x000fe20008701070 */
[----:B------:R-:W-:Y:S01]  /*2a90*/  SHF.R.U32.HI R10, RZ, 0x1, R4 ;  /* 0x00000001ff0a7819 */ /* 0x000fe20000011604 */
[----:B------:R-:W-:Y:S01]  /*2aa0*/  IMAD.SHL.U32 R4, R18, 0x2, RZ ;  /* 0x0000000212047824 */ /* 0x000fe200078e00ff */
[----:B------:R-:W-:Y:S01]  /*2ab0*/  SHF.R.S32.HI R21, RZ, 0x1f, R23 ;  /* 0x0000001fff157819 */ /* 0x000fe20000011417 */
[----:B------:R-:W-:Y:S01]  /*2ac0*/  IMAD.SHL.U32 R8, R0, 0x40, RZ ;  /* 0x0000004000087824 */ /* 0x000fe200078e00ff */
[--C-:B------:R-:W-:Y:S01]  /*2ad0*/  IADD3 R5, RZ, -R10, -R3.reuse ;  /* 0x8000000aff057210 */ /* 0x100fe20007ffe803 */
[----:B------:R-:W-:Y:S01]  /*2ae0*/  ULDC.64 UR8, c[0x0][0x5d0] ;  /* 0x0001740000087ab9 */ /* 0x000fe20000000a00 */
[----:B------:R-:W-:Y:S01]  /*2af0*/  LOP3.LUT R4, R4, 0x6, RZ, 0xc0, !PT ;  /* 0x0000000604047812 */ /* 0x000fe200078ec0ff */
[----:B------:R-:W-:Y:S01]  /*2b00*/  UIMAD.WIDE.U32 UR4, UR39, -0x55555555, URZ ;  /* 0xaaaaaaab270478a5 */ /* 0x000fe2000f8e003f */
[----:B------:R-:W-:Y:S01]  /*2b10*/  LOP3.LUT R3, R8, 0x40, R3, 0xe2, !PT ;  /* 0x0000004008037812 */ /* 0x000fe200078ee203 */
[----:B------:R-:W-:Y:S01]  /*2b20*/  IMAD R11, R0, -0x40, R5 ;  /* 0xffffffc0000b7824 */ /* 0x000fe200078e0205 */
[----:B------:R-:W-:Y:S01]  /*2b30*/  LOP3.LUT R0, R18, 0x3, RZ, 0xc0, !PT ;  /* 0x0000000312007812 */ /* 0x000fe200078ec0ff */
[----:B------:R-:W-:Y:S01]  /*2b40*/  USEL UR6, URZ, 0x1, !UP0 ;  /* 0x000000013f067887 */ /* 0x000fe2000c000000 */
[----:B------:R-:W-:Y:S01]  /*2b50*/  PRMT R8, R4, 0x6540, R153 ;  /* 0x0000654004087816 */ /* 0x000fe20000000099 */
[----:B------:R-:W-:Y:S01]  /*2b60*/  IMAD.SHL.U32 R153, R153, 0x100, RZ ;  /* 0x0000010099997824 */ /* 0x000fe200078e00ff */
[----:B------:R-:W-:Y:S01]  /*2b70*/  USHF.R.U32.HI UR4, URZ, 0x1, UR5 ;  /* 0x000000013f047899 */ /* 0x000fe20008011605 */
[----:B---3--:R-:W-:Y:S01]  /*2b80*/  IMAD R12, R0, -0x2, R6 ;  /* 0xfffffffe000c7824 */ /* 0x008fe200078e0206 */
[----:B------:R-:W-:Y:S01]  /*2b90*/  SHF.R.S32.HI R9, RZ, 0x1f, R8 ;  /* 0x0000001fff097819 */ /* 0x000fe20000011408 */
[C---:B------:R-:W-:Y:S01]  /*2ba0*/  IMAD.SHL.U32 R0, R154.reuse, 0x80, RZ ;  /* 0x000000809a007824 */ /* 0x040fe200078e00ff */
[----:B------:R-:W-:Y:S01]  /*2bb0*/  ISETP.GE.AND P0, PT, R153, R6, PT ;  /* 0x000000069900720c */ /* 0x000fe20003f06270 */
[----:B------:R-:W-:Y:S01]  /*2bc0*/  IMAD R4, R21, UR8, RZ ;  /* 0x0000000815047c24 */ /* 0x000fe2000f8e02ff */
[----:B------:R-:W-:Y:S01]  /*2bd0*/  ULOP3.LUT UR38, UR38, UR6, URZ, 0x3c, !UPT ;  /* 0x0000000626267292 */ /* 0x000fe2000f8e3c3f */
[----:B------:R-:W-:Y:S01]  /*2be0*/  IMAD.WIDE R6, R154, 0x80, RZ ;  /* 0x000000809a067825 */ /* 0x000fe200078e02ff */
[C---:B------:R-:W-:Y:S01]  /*2bf0*/  ISETP.GE.OR P0, PT, R0.reuse, UR7, P0 ;  /* 0x0000000700007c0c */ /* 0x040fe20008706670 */
[----:B------:R-:W-:Y:S01]  /*2c00*/  UIMAD UR39, UR4, -0x3, UR39 ;  /* 0xfffffffd042778a4 */ /* 0x000fe2000f8e0227 */
[----:B------:R-:W-:Y:S01]  /*2c10*/  IADD3 R0, -R0, UR7, R11 ;  /* 0x0000000700007c10 */ /* 0x000fe2000fffe10b */
[C---:B------:R-:W-:Y:S01]  /*2c20*/  IMAD R13, R23.reuse, UR9, R4 ;  /* 0x00000009170d7c24 */ /* 0x040fe2000f8e0204 */
[----:B------:R-:W-:Y:S01]  /*2c30*/  @UP1 ULOP3.LUT UR38, UR38, 0x1, UR4, 0x78, !UPT ;  /* 0x0000000126261892 */ /* 0x000fe2000f8e7804 */
[----:B------:R-:W-:Y:S01]  /*2c40*/  IMAD.WIDE.U32 R4, R23, UR8, R8 ;  /* 0x0000000817047c25 */ /* 0x000fe2000f8e0008 */
[----:B------:R-:W-:-:S03]  /*2c50*/  LOP3.LUT R171, R6, R3, R10, 0xfe, !PT ;  /* 0x0000000306ab7212 */ /* 0x000fc600078efe0a */
[----:B------:R-:W-:Y:S02]  /*2c60*/  IMAD.IADD R5, R5, 0x1, R13 ;  /* 0x0000000105057824 */ /* 0x000fe400078e020d */
[----:B------:R-:W-:Y:S02]  /*2c70*/  IMAD.IADD R3, R12, 0x1, -R153 ;  /* 0x000000010c037824 */ /* 0x000fe400078e0a99 */
[----:B------:R-:W-:Y:S01]  /*2c80*/  IMAD.MOV.U32 R154, RZ, RZ, -0x1 ;  /* 0xffffffffff9a7424 */ /* 0x000fe200078e00ff */
[----:B------:R-:W-:Y:S06]  /*2c90*/  @P0 BRA `(.L_x_34) ;  /* 0x0000007800d80947 */ /* 0x000fec0003800000 */
[----:B------:R-:W0:Y:S01]  /*2ca0*/  LDC.64 R10, c[0x0][0x5c8] ;  /* 0x00017200ff0a7b82 */ /* 0x000e220000000a00 */
[----:B-----5:R-:W-:Y:S01]  /*2cb0*/  FSETP.NEU.AND P0, PT, R156, RZ, PT ;  /* 0x000000ff9c00720b */ /* 0x020fe20003f0d000 */
[----:B------:R-:W-:Y:S01]  /*2cc0*/  BSSY B0, `(.L_x_34) ;  /* 0x00007b3000007945 */ /* 0x000fe20003800000 */
[----:B------:R-:W-:-:S04]  /*2cd0*/  ISETP.GT.AND P1, PT, R3, RZ, PT ;  /* 0x000000ff0300720c */ /* 0x000fc80003f24270 */
[----:B------:R-:W-:Y:S01]  /*2ce0*/  ISETP.GT.AND P2, PT, R0, RZ, P1 ;  /* 0x000000ff0000720c */ /* 0x000fe20000f44270 */
[-C--:B0-----:R-:W-:Y:S02]  /*2cf0*/  IMAD R12, R7, R10.reuse, RZ ;  /* 0x0000000a070c7224 */ /* 0x081fe400078e02ff */
[----:B------:R-:W-:-:S04]  /*2d00*/  IMAD.WIDE.U32 R162, R171, R10, R4 ;  /* 0x0000000aaba27225 */ /* 0x000fc800078e0004 */
[----:B------:R-:W-:-:S04]  /*2d10*/  IMAD R5, R171, R11, R12 ;  /* 0x0000000bab057224 */ /* 0x000fc800078e020c */
[----:B------:R-:W-:Y:S01]  /*2d20*/  IMAD.IADD R173, R163, 0x1, R5 ;  /* 0x00000001a3ad7824 */ /* 0x000fe200078e0205 */
[----:B------:R-:W-:Y:S06]  /*2d30*/  @!P0 BRA `(.L_x_35) ;  /* 0x0000005400948947 */ /* 0x000fec0003800000 */
[----:B------:R-:W0:Y:S01]  /*2d40*/  LDC.64 R14, c[0x0][0x5b8] ;  /* 0x00016e00ff0e7b82 */ /* 0x000e220000000a00 */
[----:B------:R-:W-:-:S07]  /*2d50*/  ULDC.64 UR4, c[0x0][0x5c0] ;  /* 0x0001700000047ab9 */ /* 0x000fce0000000a00 */
[----:B------:R-:W1:Y:S08]  /*2d60*/  LDC.64 R168, c[0x0][0x5b0] ;  /* 0x00016c00ffa87b82 */ /* 0x000e700000000a00 */
[----:B------:R-:W2:Y:S01]  /*2d70*/  LDC.64 R12, c[0x0][0x5a8] ;  /* 0x00016a00ff0c7b82 */ /* 0x000ea20000000a00 */
[-C--:B0-----:R-:W-:Y:S02]  /*2d80*/  IMAD R4, R21, R14.reuse, RZ ;  /* 0x0000000e15047224 */ /* 0x081fe400078e02ff */
[----:B------:R-:W-:-:S04]  /*2d90*/  IMAD.WIDE.U32 R164, R23, R14, R8 ;  /* 0x0000000e17a47225 */ /* 0x000fc800078e0008 */
[----:B------:R-:W-:Y:S02]  /*2da0*/  IMAD R163, R23, R15, R4 ;  /* 0x0000000f17a37224 */ /* 0x000fe400078e0204 */
[-C--:B-1----:R-:W-:Y:S02]  /*2db0*/  IMAD R6, R7, R168.reuse, RZ ;  /* 0x000000a807067224 */ /* 0x082fe400078e02ff */
[----:B------:R-:W-:Y:S02]  /*2dc0*/  IMAD.IADD R21, R165, 0x1, R163 ;  /* 0x00000001a5157824 */ /* 0x000fe400078e02a3 */
[----:B------:R-:W-:Y:S02]  /*2dd0*/  IMAD.MOV.U32 R20, RZ, RZ, R164 ;  /* 0x000000ffff147224 */ /* 0x000fe400078e00a4 */
[C---:B------:R-:W-:Y:S02]  /*2de0*/  IMAD R167, R171.reuse, R169, R6 ;  /* 0x000000a9aba77224 */ /* 0x040fe400078e0206 */
[----:B------:R-:W-:-:S04]  /*2df0*/  IMAD.WIDE.U32 R4, R171, R168, R20 ;  /* 0x000000a8ab047225 */ /* 0x000fc800078e0014 */
[----:B------:R-:W-:Y:S01]  /*2e00*/  IMAD.IADD R5, R5, 0x1, R167 ;  /* 0x0000000105057824 */ /* 0x000fe200078e02a7 */
[----:B--2---:R-:W-:-:S04]  /*2e10*/  LEA R6, P0, R4, R12, 0x2 ;  /* 0x0000000c04067211 */ /* 0x004fc800078010ff */
[----:B------:R-:W-:-:S05]  /*2e20*/  LEA.HI.X R7, R4, R13, R5, 0x2, P0 ;  /* 0x0000000d04077211 */ /* 0x000fca00000f1405 */
[----:B------:R0:W2:Y:S01]  /*2e30*/  @P2 LDG.E.LTC128B R15, desc[UR36][R6.64] ;  /* 0x00000024060f2981 */ /* 0x0000a2000c1e1920 */
[----:B------:R-:W-:Y:S01]  /*2e40*/  IMAD.WIDE.U32 R4, R171, R168, R8 ;  /* 0x000000a8ab047225 */ /* 0x000fe200078e0008 */
[----:B------:R-:W-:Y:S01]  /*2e50*/  ISETP.GT.AND P0, PT, R3, 0x1, PT ;  /* 0x000000010300780c */ /* 0x000fe20003f04270 */
[----:B------:R-:W-:Y:S01]  /*2e60*/  BSSY B1, `(.L_x_36) ;  /* 0x0000013000017945 */ /* 0x000fe20003800000 */
[C---:B------:R-:W-:Y:S01]  /*2e70*/  SHF.L.U64.HI R161, R168.reuse, 0x3, R169 ;  /* 0x00000003a8a17819 */ /* 0x040fe200000102a9 */
[----:B------:R-:W-:Y:S02]  /*2e80*/  IMAD.IADD R5, R167, 0x1, R5 ;  /* 0x00000001a7057824 */ /* 0x000fe400078e0205 */
[----:B------:R-:W-:Y:S02]  /*2e90*/  IMAD.SHL.U32 R160, R168, 0x8, RZ ;  /* 0x00000008a8a07824 */ /* 0x000fe400078e00ff */
[----:B------:R-:W-:Y:S01]  /*2ea0*/  IMAD.WIDE.U32 R158, R23, R14, R4 ;  /* 0x0000000e179e7225 */ /* 0x000fe200078e0004 */
[----:B------:R-:W-:-:S03]  /*2eb0*/  LEA R4, P3, R162, UR4, 0x2 ;  /* 0x00000004a2047c11 */ /* 0x000fc6000f8610ff */
[----:B0-----:R-:W-:Y:S01]  /*2ec0*/  IMAD.IADD R7, R163, 0x1, R159 ;  /* 0x00000001a3077824 */ /* 0x001fe200078e029f */
[----:B------:R-:W-:Y:S01]  /*2ed0*/  LEA.HI.X R5, R162, UR5, R173, 0x2, P3 ;  /* 0x00000005a2057c11 */ /* 0x000fe200098f14ad */
[----:B------:R-:W-:Y:S01]  /*2ee0*/  IMAD.WIDE.U32 R160, R171, R168, R160 ;  /* 0x000000a8aba07225 */ /* 0x000fe200078e00a0 */
[----:B------:R-:W-:Y:S02]  /*2ef0*/  ISETP.GT.AND P3, PT, R0, RZ, P0 ;  /* 0x000000ff0000720c */ /* 0x000fe40000764270 */
[----:B------:R-:W-:-:S04]  /*2f00*/  LEA R6, P4, R158, R12, 0x2 ;  /* 0x0000000c9e067211 */ /* 0x000fc800078810ff */
[----:B------:R-:W-:Y:S02]  /*2f10*/  LEA.HI.X R7, R158, R13, R7, 0x2, P4 ;  /* 0x0000000d9e077211 */ /* 0x000fe400020f1407 */
[----:B--2---:R-:W-:-:S05]  /*2f20*/  LOP3.LUT R153, R15, 0xffffe000, RZ, 0xc0, !PT ;  /* 0xffffe0000f997812 */ /* 0x004fca00078ec0ff */
[----:B------:R-:W-:-:S04]  /*2f30*/  FMUL R153, R153, R156 ;  /* 0x0000009c99997220 */ /* 0x000fc80000400000 */
[----:B------:R-:W-:-:S05]  /*2f40*/  FFMA R153, R24, R155, R153 ;  /* 0x0000009b18997223 */ /* 0x000fca0000000099 */
[----:B------:R-:W-:-:S05]  /*2f50*/  F2FP.TF32.F32.PACK_B R153, R153 ;  /* 0x00000099ff99723e */ /* 0x000fca00024050ff */
[----:B------:R0:W-:Y:S01]  /*2f60*/  @P2 STG.E desc[UR36][R4.64], R153 ;  /* 0x0000009904002986 */ /* 0x0001e2000c101924 */
[----:B------:R-:W-:Y:S05]  /*2f70*/  @!P3 BRA `(.L_x_37) ;  /* 0x000000000004b947 */ /* 0x000fea0003800000 */
[----:B------:R1:W5:Y:S02]  /*2f80*/  LDG.E.LTC128B R15, desc[UR36][R6.64+0x4] ;  /* 0x00000424060f7981 */ /* 0x000364000c1e1920 */
.L_x_37:
[----:B------:R-:W-:Y:S05]  /*2f90*/  BSYNC B1 ;  /* 0x0000000000017941 */ /* 0x000fea0003800000 */
.L_x_36:
[----:B0----5:R-:W-:Y:S01]  /*2fa0*/  LOP3.LUT R153, R15, 0xffffe000, RZ, 0xc0, !PT ;  /* 0xffffe0000f997812 */ /* 0x021fe200078ec0ff */
[----:B------:R-:W-:Y:S01]  /*2fb0*/  IMAD.IADD R167, R167, 0x1, R161 ;  /* 0x00000001a7a77824 */ /* 0x000fe200078e02a1 */
[----:B------:R-:W-:Y:S01]  /*2fc0*/  IADD3 R164, P2, R164, R160, RZ ;  /* 0x000000a0a4a47210 */ /* 0x000fe20007f5e0ff */
[----:B------:R-:W-:Y:S01]  /*2fd0*/  IMAD.MOV.U32 R24, RZ, RZ, R15 ;  /* 0x000000ffff187224 */ /* 0x000fe200078e000f */
[----:B------:R-:W-:Y:S01]  /*2fe0*/  ISETP.GT.AND P1, PT, R0, 0x8, P1 ;  /* 0x000000080000780c */ /* 0x000fe20000f24270 */
[----:B------:R-:W-:Y:S02]  /*2ff0*/  FMUL R20, R153, R156 ;  /* 0x0000009c99147220 */ /* 0x000fe40000400000 */
[----:B------:R-:W-:Y:S02]  /*3000*/  IMAD.X R21, R167, 0x1, R21, P2 ;  /* 0x00000001a7157824 */ /* 0x000fe400010e0615 */
[----:B------:R-:W-:Y:S01]  /*3010*/  FFMA R153, R25, R155, R20 ;  /* 0x0000009b19997223 */ /* 0x000fe20000000014 */
[----:B------:R-:W-:-:S04]  /*3020*/  LEA R20, P2, R164, R12, 0x2 ;  /* 0x0000000ca4147211 */ /* 0x000fc800078410ff */
[----:B------:R-:W-:Y:S02]  /*3030*/  F2FP.TF32.F32.PACK_B R153, R153 ;  /* 0x00000099ff99723e */ /* 0x000fe400024050ff */
[----:B------:R-:W-:-:S03]  /*3040*/  LEA.HI.X R21, R164, R13, R21, 0x2, P2 ;  /* 0x0000000da4157211 */ /* 0x000fc600010f1415 */
[----:B------:R0:W-:Y:S04]  /*3050*/  @P3 STG.E desc[UR36][R4.64+0x4], R153 ;  /* 0x0000049904003986 */ /* 0x0001e8000c101924 */
[----:B------:R-:W2:Y:S01]  /*3060*/  @P1 LDG.E.LTC128B R24, desc[UR36][R20.64] ;  /* 0x0000002414181981 */ /* 0x000ea2000c1e1920 */
[----:B------:R-:W-:Y:S01]  /*3070*/  IADD3 R8, P2, R8, R160, RZ ;  /* 0x000000a008087210 */ /* 0x000fe20007f5e0ff */
[----:B------:R-:W-:Y:S01]  /*3080*/  BSSY B1, `(.L_x_38) ;  /* 0x0000011000017945 */ /* 0x000fe20003800000 */
[----:B------:R-:W-:Y:S02]  /*3090*/  SHF.L.U64.HI R11, R10, 0x5, R11 ;  /* 0x000000050a0b7819 */ /* 0x000fe4000001020b */
[----:B------:R-:W-:Y:S01]  /*30a0*/  ISETP.GT.AND P0, PT, R0, 0x8, P0 ;  /* 0x000000080000780c */ /* 0x000fe20000704270 */
[----:B------:R-:W-:Y:S01]  /*30b0*/  IMAD.X R9, R9, 0x1, R167, P2 ;  /* 0x0000000109097824 */ /* 0x000fe200010e06a7 */
[----:B------:R-:W-:-:S05]  /*30c0*/  LEA R10, P2, R10, R4, 0x5 ;  /* 0x000000040a0a7211 */ /* 0x000fca00078428ff */
[----:B------:R-:W-:Y:S01]  /*30d0*/  IMAD.X R11, R11, 0x1, R5, P2 ;  /* 0x000000010b0b7824 */ /* 0x000fe200010e0605 */
[----:B--2---:R-:W-:-:S05]  /*30e0*/  LOP3.LUT R15, R24, 0xffffe000, RZ, 0xc0, !PT ;  /* 0xffffe000180f7812 */ /* 0x004fca00078ec0ff */
[----:B------:R-:W-:Y:S01]  /*30f0*/  FMUL R25, R15, R156 ;  /* 0x0000009c0f197220 */ /* 0x000fe20000400000 */
[----:B------:R-:W-:-:S04]  /*3100*/  IMAD.WIDE.U32 R14, R23, R14, R8 ;  /* 0x0000000e170e7225 */ /* 0x000fc800078e0008 */
[----:B------:R-:W-:Y:S01]  /*3110*/  FFMA R25, R26, R155, R25 ;  /* 0x0000009b1a197223 */ /* 0x000fe20000000019 */
[----:B------:R-:W-:Y:S01]  /*3120*/  IMAD.IADD R9, R163, 0x1, R15 ;  /* 0x00000001a3097824 */ /* 0x000fe200078e020f */
[----:B------:R-:W-:-:S03]  /*3130*/  LEA R8, P3, R14, R12, 0x2 ;  /* 0x0000000c0e087211 */ /* 0x000fc600078610ff */
[----:B------:R-:W-:Y:S02]  /*3140*/  F2FP.TF32.F32.PACK_B R25, R25 ;  /* 0x00000019ff19723e */ /* 0x000fe400024050ff */
[----:B------:R-:W-:-:S03]  /*3150*/  LEA.HI.X R9, R14, R13, R9, 0x2, P3 ;  /* 0x0000000d0e097211 */ /* 0x000fc600018f1409 */
[----:B------:R0:W-:Y:S01]  /*3160*/  @P1 STG.E desc[UR36][R10.64], R25 ;  /* 0x000000190a001986 */ /* 0x0001e2000c101924 */
[----:B------:R-:W-:Y:S05]  /*3170*/  @!P0 BRA `(.L_x_39) ;  /* 0x0000000000048947 */ /* 0x000fea0003800000 */
[----:B------:R2:W5:Y:S02]  /*3180*/  LDG.E.LTC128B R24, desc[UR36][R8.64+0x4] ;  /* 0x0000042408187981 */ /* 0x000564000c1e1920 */
.L_x_39:
[----:B------:R-:W-:Y:S05]  /*3190*/  BSYNC B1 ;  /* 0x0000000000017941 */ /* 0x000fea0003800000 */
.L_x_38:
[----:B-----5:R-:W-:Y:S01]  /*31a0*/  LOP3.LUT R13, R24, 0xffffe000, RZ, 0xc0, !PT ;  /* 0xffffe000180d7812 */ /* 0x020fe200078ec0ff */
[----:B------:R-:W-:Y:S01]  /*31b0*/  BSSY B1, `(.L_x_40) ;  /* 0x0000009000017945 */ /* 0x000fe20003800000 */
[----:B------:R-:W-:-:S03]  /*31c0*/  ISETP.GT.AND P1, PT, R3, 0x8, PT ;  /* 0x000000080300780c */ /* 0x000fc60003f24270 */
[----:B------:R-:W-:Y:S01]  /*31d0*/  FMUL R12, R13, R156 ;  /* 0x0000009c0d0c7220 */ /* 0x000fe20000400000 */
[----:B------:R-:W-:-:S03]  /*31e0*/  ISETP.GT.AND P2, PT, R0, RZ, P1 ;  /* 0x000000ff0000720c */ /* 0x000fc60000f44270 */
[----:B------:R-:W-:-:S05]  /*31f0*/  FFMA R27, R27, R155, R12 ;  /* 0x0000009b1b1b7223 */ /* 0x000fca000000000c */
[----:B------:R-:W-:-:S05]  /*3200*/  F2FP.TF32.F32.PACK_B R27, R27 ;  /* 0x0000001bff1b723e */ /* 0x000fca00024050ff */
[----:B------:R3:W-:Y:S01]  /*3210*/  @P0 STG.E desc[UR36][R10.64+0x4], R27 ;  /* 0x0000041b0a000986 */ /* 0x0007e2000c101924 */
[----:B------:R-:W-:Y:S05]  /*3220*/  @!P2 BRA `(.L_x_41) ;  /* 0x000000000004a947 */ /* 0x000fea0003800000 */
[----:B------:R4:W5:Y:S02]  /*3230*/  LDG.E.LTC128B R24, desc[UR36][R6.64+0x20] ;  /* 0x0000202406187981 */ /* 0x000964000c1e1920 */
.L_x_41:
[----:B------:R-:W-:Y:S05]  /*3240*/  BSYNC B1 ;  /* 0x0000000000017941 */ /* 0x000fea0003800000 */
.L_x_40:
        /* <DEDUP_REMOVED lines=10> */
.L_x_43:
[----:B------:R-:W-:Y:S05]  /*32f0*/  BSYNC B1 ;  /* 0x0000000000017941 */ /* 0x000fea0003800000 */
.L_x_42:
[----:B0----5:R-:W-:Y:S01]  /*3300*/  LOP3.LUT R13, R24, 0xffffe000, RZ, 0xc0, !PT ;  /* 0xffffe000180d7812 */ /* 0x021fe200078ec0ff */
[----:B------:R-:W-:Y:S01]  /*3310*/  BSSY B1, `(.L_x_44) ;  /* 0x0000008000017945 */ /* 0x000fe20003800000 */
[----:B------:R-:W-:-:S03]  /*3320*/  ISETP.GT.AND P1, PT, R0, 0x8, P1 ;  /* 0x000000080000780c */ /* 0x000fc60000f24270 */
[----:B------:R-:W-:-:S04]  /*3330*/  FMUL R12, R13, R156 ;  /* 0x0000009c0d0c7220 */ /* 0x000fc80000400000 */
[----:B------:R-:W-:-:S05]  /*3340*/  FFMA R29, R29, R155, R12 ;  /* 0x0000009b1d1d7223 */ /* 0x000fca000000000c */
[----:B------:R-:W-:-:S05]  /*3350*/  F2FP.TF32.F32.PACK_B R29, R29 ;  /* 0x0000001dff1d723e */ /* 0x000fca00024050ff */
[----:B------:R0:W-:Y:S01]  /*3360*/  @P3 STG.E desc[UR36][R4.64+0x24], R29 ;  /* 0x0000241d04003986 */ /* 0x0001e2000c101924 */
[----:B------:R-:W-:Y:S05]  /*3370*/  @!P1 BRA `(.L_x_45) ;  /* 0x0000000000049947 */ /* 0x000fea0003800000 */
[----:B------:R0:W5:Y:S02]  /*3380*/  LDG.E.LTC128B R24, desc[UR36][R8.64+0x20] ;  /* 0x0000202408187981 */ /* 0x000164000c1e1920 */
.L_x_45:
[----:B------:R-:W-:Y:S05]  /*3390*/  BSYNC B1 ;  /* 0x0000000000017941 */ /* 0x000fea0003800000 */
.L_x_44:
[----:B-----5:R-:W-:Y:S01]  /*33a0*/  LOP3.LUT R13, R24, 0xffffe000, RZ, 0xc0, !PT ;  /* 0xffffe000180d7812 */ /* 0x020fe200078ec0ff */
        /* <DEDUP_REMOVED lines=8> */
.L_x_47:
[----:B------:R-:W-:Y:S05]  /*3430*/  BSYNC B1 ;  /* 0x0000000000017941 */ /* 0x000fea0003800000 */
.L_x_46:
[----:B0----5:R-:W-:Y:S01]  /*3440*/  LOP3.LUT R13, R24, 0xffffe000, RZ, 0xc0, !PT ;  /* 0xffffe000180d7812 */ /* 0x021fe200078ec0ff */
        /* <DEDUP_REMOVED lines=9> */
.L_x_49:
[----:B------:R-:W-:Y:S05]  /*34e0*/  BSYNC B1 ;  /* 0x0000000000017941 */ /* 0x000fea0003800000 */
.L_x_48:
        /* <DEDUP_REMOVED lines=10> */
.L_x_51:
[----:B------:R-:W-:Y:S05]  /*3590*/  BSYNC B1 ;  /* 0x0000000000017941 */ /* 0x000fea0003800000 */
.L_x_50:
        /* <DEDUP_REMOVED lines=9> */
.L_x_53:
[----:B------:R-:W-:Y:S05]  /*3630*/  BSYNC B1 ;  /* 0x0000000000017941 */ /* 0x000fea0003800000 */
.L_x_52:
        /* <DEDUP_REMOVED lines=9> */
.L_x_55:
[----:B------:R-:W-:Y:S05]  /*36d0*/  BSYNC B1 ;  /* 0x0000000000017941 */ /* 0x000fea0003800000 */
.L_x_54:
        /* <DEDUP_REMOVED lines=10> */
.L_x_57:
[----:B------:R-:W-:Y:S05]  /*3780*/  BSYNC B1 ;  /* 0x0000000000017941 */ /* 0x000fea0003800000 */
.L_x_56:
        /* <DEDUP_REMOVED lines=10> */
.L_x_59:
[----:B------:R-:W-:Y:S05]  /*3830*/  BSYNC B1 ;  /* 0x0000000000017941 */ /* 0x000fea0003800000 */
.L_x_58:
        /* <DEDUP_REMOVED lines=9> */
.L_x_61:
[----:B------:R-:W-:Y:S05]  /*38d0*/  BSYNC B1 ;  /* 0x0000000000017941 */ /* 0x000fea0003800000 */
.L_x_60:
        /* <DEDUP_REMOVED lines=9> */
.L_x_63:
[----:B------:R-:W-:Y:S05]  /*3970*/  BSYNC B1 ;  /* 0x0000000000017941 */ /* 0x000fea0003800000 */
.L_x_62:
        /* <DEDUP_REMOVED lines=10> */
.L_x_65:
[----:B------:R-:W-:Y:S05]  /*3a20*/  BSYNC B1 ;  /* 0x0000000000017941 */ /* 0x000fea0003800000 */
.L_x_64:
        /* <DEDUP_REMOVED lines=10> */
.L_x_67:
[----:B------:R-:W-:Y:S05]  /*3ad0*/  BSYNC B1 ;  /* 0x0000000000017941 */ /* 0x000fea0003800000 */
.L_x_66:
        /* <DEDUP_REMOVED lines=9> */
.L_x_69:
[----:B------:R-:W-:Y:S05]  /*3b70*/  BSYNC B1 ;  /* 0x0000000000017941 */ /* 0x000fea0003800000 */
.L_x_68:
        /* <DEDUP_REMOVED lines=9> */
.L_x_71:
[----:B------:R-:W-:Y:S05]  /*3c10*/  BSYNC B1 ;  /* 0x0000000000017941 */ /* 0x000fea0003800000 */
.L_x_70:
        /* <DEDUP_REMOVED lines=10> */
.L_x_73:
[----:B------:R-:W-:Y:S05]  /*3cc0*/  BSYNC B1 ;  /* 0x0000000000017941 */ /* 0x000fea0003800000 */
.L_x_72:
        /* <DEDUP_REMOVED lines=10> */
.L_x_75:
[----:B------:R-:W-:Y:S05]  /*3d70*/  BSYNC B1 ;  /* 0x0000000000017941 */ /* 0x000fea0003800000 */
.L_x_74:
        /* <DEDUP_REMOVED lines=9> */
.L_x_77:
[----:B------:R-:W-:Y:S05]  /*3e10*/  BSYNC B1 ;  /* 0x0000000000017941 */ /* 0x000fea0003800000 */
.L_x_76:
        /* <DEDUP_REMOVED lines=9> */
.L_x_79:
[----:B------:R-:W-:Y:S05]  /*3eb0*/  BSYNC B1 ;  /* 0x0000000000017941 */ /* 0x000fea0003800000 */
.L_x_78:
        /* <DEDUP_REMOVED lines=10> */
.L_x_81:
[----:B------:R-:W-:Y:S05]  /*3f60*/  BSYNC B1 ;  /* 0x0000000000017941 */ /* 0x000fea0003800000 */
.L_x_80:
        /* <DEDUP_REMOVED lines=10> */
.L_x_83:
[----:B------:R-:W-:Y:S05]  /*4010*/  BSYNC B1 ;  /* 0x0000000000017941 */ /* 0x000fea0003800000 */
.L_x_82:
        /* <DEDUP_REMOVED lines=9> */
.L_x_85:
[----:B------:R-:W-:Y:S05]  /*40b0*/  BSYNC B1 ;  /* 0x0000000000017941 */ /* 0x000fea0003800000 */
.L_x_84:
        /* <DEDUP_REMOVED lines=9> */
.L_x_87:
[----:B------:R-:W-:Y:S05]  /*4150*/  BSYNC B1 ;  /* 0x0000000000017941 */ /* 0x000fea0003800000 */
.L_x_86:
        /* <DEDUP_REMOVED lines=10> */
.L_x_89:
[----:B------:R-:W-:Y:S05]  /*4200*/  BSYNC B1 ;  /* 0x0000000000017941 */ /* 0x000fea0003800000 */
.L_x_88:
        /* <DEDUP_REMOVED lines=10> */
.L_x_91:
[----:B------:R-:W-:Y:S05]  /*42b0*/  BSYNC B1 ;  /* 0x0000000000017941 */ /* 0x000fea0003800000 */
.L_x_90:
        /* <DEDUP_REMOVED lines=9> */
.L_x_93:
[----:B------:R-:W-:Y:S05]  /*4350*/  BSYNC B1 ;  /* 0x0000000000017941 */ /* 0x000fea0003800000 */
.L_x_92:
        /* <DEDUP_REMOVED lines=9> */
.L_x_95:
[----:B------:R-:W-:Y:S05]  /*43f0*/  BSYNC B1 ;  /* 0x0000000000017941 */ /* 0x000fea0003800000 */
.L_x_94:
        /* <DEDUP_REMOVED lines=10> */
.L_x_97:
[----:B------:R-:W-:Y:S05]  /*44a0*/  BSYNC B1 ;  /* 0x0000000000017941 */ /* 0x000fea0003800000 */
.L_x_96:
        /* <DEDUP_REMOVED lines=10> */
.L_x_99:
[----:B------:R-:W-:Y:S05]  /*4550*/  BSYNC B1 ;  /* 0x0000000000017941 */ /* 0x000fea0003800000 */
.L_x_98:
        /* <DEDUP_REMOVED lines=9> */
.L_x_101:
[----:B------:R-:W-:Y:S05]  /*45f0*/  BSYNC B1 ;  /* 0x0000000000017941 */ /* 0x000fea0003800000 */
.L_x_100:
        /* <DEDUP_REMOVED lines=9> */
.L_x_103:
[----:B------:R-:W-:Y:S05]  /*4690*/  BSYNC B1 ;  /* 0x0000000000017941 */ /* 0x000fea0003800000 */
.L_x_102:
        /* <DEDUP_REMOVED lines=10> */
.L_x_105:
[----:B------:R-:W-:Y:S05]  /*4740*/  BSYNC B1 ;  /* 0x0000000000017941 */ /* 0x000fea0003800000 */
.L_x_104:
        /* <DEDUP_REMOVED lines=10> */
.L_x_107:
[----:B------:R-:W-:Y:S05]  /*47f0*/  BSYNC B1 ;  /* 0x0000000000017941 */ /* 0x000fea0003800000 */
.L_x_106:
        /* <DEDUP_REMOVED lines=9> */
.L_x_109:
[----:B------:R-:W-:Y:S05]  /*4890*/  BSYNC B1 ;  /* 0x0000000000017941 */ /* 0x000fea0003800000 */
.L_x_108:
        /* <DEDUP_REMOVED lines=9> */
.L_x_111:
[----:B------:R-:W-:Y:S05]  /*4930*/  BSYNC B1 ;  /* 0x0000000000017941 */ /* 0x000fea0003800000 */
.L_x_110:
        /* <DEDUP_REMOVED lines=10> */
.L_x_113:
[----:B------:R-:W-:Y:S05]  /*49e0*/  BSYNC B1 ;  /* 0x0000000000017941 */ /* 0x000fea0003800000 */
.L_x_112:
        /* <DEDUP_REMOVED lines=10> */
.L_x_115:
[----:B------:R-:W-:Y:S05]  /*4a90*/  BSYNC B1 ;  /* 0x0000000000017941 */ /* 0x000fea0003800000 */
.L_x_114:
        /* <DEDUP_REMOVED lines=9> */
.L_x_117:
[----:B------:R-:W-:Y:S05]  /*4b30*/  BSYNC B1 ;  /* 0x0000000000017941 */ /* 0x000fea0003800000 */
.L_x_116:
        /* <DEDUP_REMOVED lines=9> */
.L_x_119:
[----:B------:R-:W-:Y:S05]  /*4bd0*/  BSYNC B1 ;  /* 0x0000000000017941 */ /* 0x000fea0003800000 */
.L_x_118:
        /* <DEDUP_REMOVED lines=10> */
.L_x_121:
[----:B------:R-:W-:Y:S05]  /*4c80*/  BSYNC B1 ;  /* 0x0000000000017941 */ /* 0x000fea0003800000 */
.L_x_120:
        /* <DEDUP_REMOVED lines=10> */
.L_x_123:
[----:B------:R-:W-:Y:S05]  /*4d30*/  BSYNC B1 ;  /* 0x0000000000017941 */ /* 0x000fea0003800000 */
.L_x_122:
        /* <DEDUP_REMOVED lines=9> */
.L_x_125:
[----:B------:R-:W-:Y:S05]  /*4dd0*/  BSYNC B1 ;  /* 0x0000000000017941 */ /* 0x000fea0003800000 */
.L_x_124:
        /* <DEDUP_REMOVED lines=9> */
.L_x_127:
[----:B------:R-:W-:Y:S05]  /*4e70*/  BSYNC B1 ;  /* 0x0000000000017941 */ /* 0x000fea0003800000 */
.L_x_126:
        /* <DEDUP_REMOVED lines=10> */
.L_x_129:
[----:B------:R-:W-:Y:S05]  /*4f20*/  BSYNC B1 ;  /* 0x0000000000017941 */ /* 0x000fea0003800000 */
.L_x_128:
        /* <DEDUP_REMOVED lines=10> */
.L_x_131:
[----:B------:R-:W-:Y:S05]  /*4fd0*/  BSYNC B1 ;  /* 0x0000000000017941 */ /* 0x000fea0003800000 */
.L_x_130:
        /* <DEDUP_REMOVED lines=9> */
.L_x_133:
[----:B------:R-:W-:Y:S05]  /*5070*/  BSYNC B1 ;  /* 0x0000000000017941 */ /* 0x000fea0003800000 */
.L_x_132:
        /* <DEDUP_REMOVED lines=9> */
.L_x_135:
[----:B------:R-:W-:Y:S05]  /*5110*/  BSYNC B1 ;  /* 0x0000000000017941 */ /* 0x000fea0003800000 */
.L_x_134:
        /* <DEDUP_REMOVED lines=10> */
.L_x_137:
[----:B------:R-:W-:Y:S05]  /*51c0*/  BSYNC B1 ;  /* 0x0000000000017941 */ /* 0x000fea0003800000 */
.L_x_136:
        /* <DEDUP_REMOVED lines=10> */
.L_x_139:
[----:B------:R-:W-:Y:S05]  /*5270*/  BSYNC B1 ;  /* 0x0000000000017941 */ /* 0x000fea0003800000 */
.L_x_138:
        /* <DEDUP_REMOVED lines=9> */
.L_x_141:
[----:B------:R-:W-:Y:S05]  /*5310*/  BSYNC B1 ;  /* 0x0000000000017941 */ /* 0x000fea0003800000 */
.L_x_140:
        /* <DEDUP_REMOVED lines=9> */
.L_x_143:
[----:B------:R-:W-:Y:S05]  /*53b0*/  BSYNC B1 ;  /* 0x0000000000017941 */ /* 0x000fea0003800000 */
.L_x_142:
        /* <DEDUP_REMOVED lines=10> */
.L_x_145:
[----:B------:R-:W-:Y:S05]  /*5460*/  BSYNC B1 ;  /* 0x0000000000017941 */ /* 0x000fea0003800000 */
.L_x_144:
        /* <DEDUP_REMOVED lines=10> */
.L_x_147:
[----:B------:R-:W-:Y:S05]  /*5510*/  BSYNC B1 ;  /* 0x0000000000017941 */ /* 0x000fea0003800000 */
.L_x_146:
        /* <DEDUP_REMOVED lines=9> */
.L_x_149:
[----:B------:R-:W-:Y:S05]  /*55b0*/  BSYNC B1 ;  /* 0x0000000000017941 */ /* 0x000fea0003800000 */
.L_x_148:
        /* <DEDUP_REMOVED lines=9> */
.L_x_151:
[----:B------:R-:W-:Y:S05]  /*5650*/  BSYNC B1 ;  /* 0x0000000000017941 */ /* 0x000fea0003800000 */
.L_x_150:
        /* <DEDUP_REMOVED lines=10> */
.L_x_153:
[----:B------:R-:W-:Y:S05]  /*5700*/  BSYNC B1 ;  /* 0x0000000000017941 */ /* 0x000fea0003800000 */
.L_x_152:
        /* <DEDUP_REMOVED lines=10> */
.L_x_155:
[----:B------:R-:W-:Y:S05]  /*57b0*/  BSYNC B1 ;  /* 0x0000000000017941 */ /* 0x000fea0003800000 */
.L_x_154:
        /* <DEDUP_REMOVED lines=9> */
.L_x_157:
[----:B------:R-:W-:Y:S05]  /*5850*/  BSYNC B1 ;  /* 0x0000000000017941 */ /* 0x000fea0003800000 */
.L_x_156:
        /* <DEDUP_REMOVED lines=9> */
.L_x_159:
[----:B------:R-:W-:Y:S05]  /*58f0*/  BSYNC B1 ;  /* 0x0000000000017941 */ /* 0x000fea0003800000 */
.L_x_158:
        /* <DEDUP_REMOVED lines=10> */
.L_x_161:
[----:B------:R-:W-:Y:S05]  /*59a0*/  BSYNC B1 ;  /* 0x0000000000017941 */ /* 0x000fea0003800000 */
.L_x_160:
        /* <DEDUP_REMOVED lines=10> */
.L_x_163:
[----:B------:R-:W-:Y:S05]  /*5a50*/  BSYNC B1 ;  /* 0x0000000000017941 */ /* 0x000fea0003800000 */
.L_x_162:
        /* <DEDUP_REMOVED lines=9> */
.L_x_165:
[----:B------:R-:W-:Y:S05]  /*5af0*/  BSYNC B1 ;  /* 0x0000000000017941 */ /* 0x000fea0003800000 */
.L_x_164:
        /* <DEDUP_REMOVED lines=9> */
.L_x_167:
[----:B------:R-:W-:Y:S05]  /*5b90*/  BSYNC B1 ;  /* 0x0000000000017941 */ /* 0x000fea0003800000 */
.L_x_166:
        /* <DEDUP_REMOVED lines=10> */
.L_x_169:
[----:B------:R-:W-:Y:S05]  /*5c40*/  BSYNC B1 ;  /* 0x0000000000017941 */ /* 0x000fea0003800000 */
.L_x_168:
        /* <DEDUP_REMOVED lines=10> */
.L_x_171:
[----:B------:R-:W-:Y:S05]  /*5cf0*/  BSYNC B1 ;  /* 0x0000000000017941 */ /* 0x000fea0003800000 */
.L_x_170:
        /* <DEDUP_REMOVED lines=9> */
.L_x_173:
[----:B------:R-:W-:Y:S05]  /*5d90*/  BSYNC B1 ;  /* 0x0000000000017941 */ /* 0x000fea0003800000 */
.L_x_172:
        /* <DEDUP_REMOVED lines=9> */
.L_x_175:
[----:B------:R-:W-:Y:S05]  /*5e30*/  BSYNC B1 ;  /* 0x0000000000017941 */ /* 0x000fea0003800000 */
.L_x_174:
        /* <DEDUP_REMOVED lines=10> */
.L_x_177:
[----:B------:R-:W-:Y:S05]  /*5ee0*/  BSYNC B1 ;  /* 0x0000000000017941 */ /* 0x000fea0003800000 */
.L_x_176:
        /* <DEDUP_REMOVED lines=10> */
.L_x_179:
[----:B------:R-:W-:Y:S05]  /*5f90*/  BSYNC B1 ;  /* 0x0000000000017941 */ /* 0x000fea0003800000 */
.L_x_178:
        /* <DEDUP_REMOVED lines=9> */
.L_x_181:
[----:B------:R-:W-:Y:S05]  /*6030*/  BSYNC B1 ;  /* 0x0000000000017941 */ /* 0x000fea0003800000 */
.L_x_180:
        /* <DEDUP_REMOVED lines=9> */
.L_x_183:
[----:B------:R-:W-:Y:S05]  /*60d0*/  BSYNC B1 ;  /* 0x0000000000017941 */ /* 0x000fea0003800000 */
.L_x_182:
        /* <DEDUP_REMOVED lines=10> */
.L_x_185:
[----:B------:R-:W-:Y:S05]  /*6180*/  BSYNC B1 ;  /* 0x0000000000017941 */ /* 0x000fea0003800000 */
.L_x_184:
        /* <DEDUP_REMOVED lines=10> */
.L_x_187:
[----:B------:R-:W-:Y:S05]  /*6230*/  BSYNC B1 ;  /* 0x0000000000017941 */ /* 0x000fea0003800000 */
.L_x_186:
        /* <DEDUP_REMOVED lines=9> */
.L_x_189:
[----:B------:R-:W-:Y:S05]  /*62d0*/  BSYNC B1 ;  /* 0x0000000000017941 */ /* 0x000fea0003800000 */
.L_x_188:
        /* <DEDUP_REMOVED lines=9> */
.L_x_191:
[----:B------:R-:W-:Y:S05]  /*6370*/  BSYNC B1 ;  /* 0x0000000000017941 */ /* 0x000fea0003800000 */
.L_x_190:
        /* <DEDUP_REMOVED lines=10> */
.L_x_193:
[----:B------:R-:W-:Y:S05]  /*6420*/  BSYNC B1 ;  /* 0x0000000000017941 */ /* 0x000fea0003800000 */
.L_x_192:
        /* <DEDUP_REMOVED lines=10> */
.L_x_195:
[----:B------:R-:W-:Y:S05]  /*64d0*/  BSYNC B1 ;  /* 0x0000000000017941 */ /* 0x000fea0003800000 */
.L_x_194:
        /* <DEDUP_REMOVED lines=9> */
.L_x_197:
[----:B------:R-:W-:Y:S05]  /*6570*/  BSYNC B1 ;  /* 0x0000000000017941 */ /* 0x000fea0003800000 */
.L_x_196:
        /* <DEDUP_REMOVED lines=9> */
.L_x_199:
[----:B------:R-:W-:Y:S05]  /*6610*/  BSYNC B1 ;  /* 0x0000000000017941 */ /* 0x000fea0003800000 */
.L_x_198:
        /* <DEDUP_REMOVED lines=10> */
.L_x_201:
[----:B------:R-:W-:Y:S05]  /*66c0*/  BSYNC B1 ;  /* 0x0000000000017941 */ /* 0x000fea0003800000 */
.L_x_200:
        /* <DEDUP_REMOVED lines=10> */
.L_x_203:
[----:B------:R-:W-:Y:S05]  /*6770*/  BSYNC B1 ;  /* 0x0000000000017941 */ /* 0x000fea0003800000 */
.L_x_202:
        /* <DEDUP_REMOVED lines=9> */
.L_x_205:
[----:B------:R-:W-:Y:S05]  /*6810*/  BSYNC B1 ;  /* 0x0000000000017941 */ /* 0x000fea0003800000 */
.L_x_204:
        /* <DEDUP_REMOVED lines=9> */
.L_x_207:
[----:B------:R-:W-:Y:S05]  /*68b0*/  BSYNC B1 ;  /* 0x0000000000017941 */ /* 0x000fea0003800000 */
.L_x_206:
        /* <DEDUP_REMOVED lines=10> */
.L_x_209:
[----:B------:R-:W-:Y:S05]  /*6960*/  BSYNC B1 ;  /* 0x0000000000017941 */ /* 0x000fea0003800000 */
.L_x_208:
        /* <DEDUP_REMOVED lines=10> */
.L_x_211:
[----:B------:R-:W-:Y:S05]  /*6a10*/  BSYNC B1 ;  /* 0x0000000000017941 */ /* 0x000fea0003800000 */
.L_x_210:
        /* <DEDUP_REMOVED lines=9> */
.L_x_213:
[----:B------:R-:W-:Y:S05]  /*6ab0*/  BSYNC B1 ;  /* 0x0000000000017941 */ /* 0x000fea0003800000 */
.L_x_212:
        /* <DEDUP_REMOVED lines=9> */
.L_x_215:
[----:B------:R-:W-:Y:S05]  /*6b50*/  BSYNC B1 ;  /* 0x0000000000017941 */ /* 0x000fea0003800000 */
.L_x_214:
        /* <DEDUP_REMOVED lines=10> */
.L_x_217:
[----:B------:R-:W-:Y:S05]  /*6c00*/  BSYNC B1 ;  /* 0x0000000000017941 */ /* 0x000fea0003800000 */
.L_x_216:
        /* <DEDUP_REMOVED lines=10> */
.L_x_219:
[----:B------:R-:W-:Y:S05]  /*6cb0*/  BSYNC B1 ;  /* 0x0000000000017941 */ /* 0x000fea0003800000 */
.L_x_218:
        /* <DEDUP_REMOVED lines=9> */
.L_x_221:
[----:B------:R-:W-:Y:S05]  /*6d50*/  BSYNC B1 ;  /* 0x0000000000017941 */ /* 0x000fea0003800000 */
.L_x_220:
        /* <DEDUP_REMOVED lines=9> */
.L_x_223:
[----:B------:R-:W-:Y:S05]  /*6df0*/  BSYNC B1 ;  /* 0x0000000000017941 */ /* 0x000fea0003800000 */
.L_x_222:
        /* <DEDUP_REMOVED lines=10> */
.L_x_225:
[----:B------:R-:W-:Y:S05]  /*6ea0*/  BSYNC B1 ;  /* 0x0000000000017941 */ /* 0x000fea0003800000 */
.L_x_224:
        /* <DEDUP_REMOVED lines=10> */
.L_x_227:
[----:B------:R-:W-:Y:S05]  /*6f50*/  BSYNC B1 ;  /* 0x0000000000017941 */ /* 0x000fea0003800000 */
.L_x_226:
        /* <DEDUP_REMOVED lines=9> */
.L_x_229:
[----:B------:R-:W-:Y:S05]  /*6ff0*/  BSYNC B1 ;  /* 0x0000000000017941 */ /* 0x000fea0003800000 */
.L_x_228:
        /* <DEDUP_REMOVED lines=9> */
.L_x_231:
[----:B------:R-:W-:Y:S05]  /*7090*/  BSYNC B1 ;  /* 0x0000000000017941 */ /* 0x000fea0003800000 */
.L_x_230:
        /* <DEDUP_REMOVED lines=10> */
.L_x_233:
[----:B------:R-:W-:Y:S05]  /*7140*/  BSYNC B1 ;  /* 0x0000000000017941 */ /* 0x000fea0003800000 */
.L_x_232:
        /* <DEDUP_REMOVED lines=10> */
.L_x_235:
[----:B------:R-:W-:Y:S05]  /*71f0*/  BSYNC B1 ;  /* 0x0000000000017941 */ /* 0x000fea0003800000 */
.L_x_234:
        /* <DEDUP_REMOVED lines=9> */
.L_x_237:
[----:B------:R-:W-:Y:S05]  /*7290*/  BSYNC B1 ;  /* 0x0000000000017941 */ /* 0x000fea0003800000 */
.L_x_236:
        /* <DEDUP_REMOVED lines=9> */
.L_x_239:
[----:B------:R-:W-:Y:S05]  /*7330*/  BSYNC B1 ;  /* 0x0000000000017941 */ /* 0x000fea0003800000 */
.L_x_238:
        /* <DEDUP_REMOVED lines=10> */
.L_x_241:
[----:B------:R-:W-:Y:S05]  /*73e0*/  BSYNC B1 ;  /* 0x0000000000017941 */ /* 0x000fea0003800000 */
.L_x_240:
        /* <DEDUP_REMOVED lines=10> */
.L_x_243:
[----:B------:R-:W-:Y:S05]  /*7490*/  BSYNC B1 ;  /* 0x0000000000017941 */ /* 0x000fea0003800000 */
.L_x_242:
        /* <DEDUP_REMOVED lines=9> */
.L_x_245:
[----:B------:R-:W-:Y:S05]  /*7530*/  BSYNC B1 ;  /* 0x0000000000017941 */ /* 0x000fea0003800000 */
.L_x_244:
        /* <DEDUP_REMOVED lines=9> */
.L_x_247:
[----:B------:R-:W-:Y:S05]  /*75d0*/  BSYNC B1 ;  /* 0x0000000000017941 */ /* 0x000fea0003800000 */
.L_x_246:
        /* <DEDUP_REMOVED lines=10> */
.L_x_249:
[----:B------:R-:W-:Y:S05]  /*7680*/  BSYNC B1 ;  /* 0x0000000000017941 */ /* 0x000fea0003800000 */
.L_x_248:
        /* <DEDUP_REMOVED lines=10> */
.L_x_251:
[----:B------:R-:W-:Y:S05]  /*7730*/  BSYNC B1 ;  /* 0x0000000000017941 */ /* 0x000fea0003800000 */
.L_x_250:
        /* <DEDUP_REMOVED lines=9> */
.L_x_253:
[----:B------:R-:W-:Y:S05]  /*77d0*/  BSYNC B1 ;  /* 0x0000000000017941 */ /* 0x000fea0003800000 */
.L_x_252:
        /* <DEDUP_REMOVED lines=9> */
.L_x_255:
[----:B------:R-:W-:Y:S05]  /*7870*/  BSYNC B1 ;  /* 0x0000000000017941 */ /* 0x000fea0003800000 */
.L_x_254:
        /* <DEDUP_REMOVED lines=10> */
.L_x_257:
[----:B------:R-:W-:Y:S05]  /*7920*/  BSYNC B1 ;  /* 0x0000000000017941 */ /* 0x000fea0003800000 */
.L_x_256:
        /* <DEDUP_REMOVED lines=10> */
.L_x_259:
[----:B------:R-:W-:Y:S05]  /*79d0*/  BSYNC B1 ;  /* 0x0000000000017941 */ /* 0x000fea0003800000 */
.L_x_258:
        /* <DEDUP_REMOVED lines=9> */
.L_x_261:
[----:B------:R-:W-:Y:S05]  /*7a70*/  BSYNC B1 ;  /* 0x0000000000017941 */ /* 0x000fea0003800000 */
.L_x_260:
        /* <DEDUP_REMOVED lines=9> */
.L_x_263:
[----:B------:R-:W-:Y:S05]  /*7b10*/  BSYNC B1 ;  /* 0x0000000000017941 */ /* 0x000fea0003800000 */
.L_x_262:
        /* <DEDUP_REMOVED lines=10> */
.L_x_265:
[----:B------:R-:W-:Y:S05]  /*7bc0*/  BSYNC B1 ;  /* 0x0000000000017941 */ /* 0x000fea0003800000 */
.L_x_264:
        /* <DEDUP_REMOVED lines=10> */
.L_x_267:
[----:B------:R-:W-:Y:S05]  /*7c70*/  BSYNC B1 ;  /* 0x0000000000017941 */ /* 0x000fea0003800000 */
.L_x_266:
        /* <DEDUP_REMOVED lines=9> */
.L_x_269:
[----:B------:R-:W-:Y:S05]  /*7d10*/  BSYNC B1 ;  /* 0x0000000000017941 */ /* 0x000fea0003800000 */
.L_x_268:
        /* <DEDUP_REMOVED lines=9> */
.L_x_271:
[----:B------:R-:W-:Y:S05]  /*7db0*/  BSYNC B1 ;  /* 0x0000000000017941 */ /* 0x000fea0003800000 */
.L_x_270:
        /* <DEDUP_REMOVED lines=10> */
.L_x_273:
[----:B------:R-:W-:Y:S05]  /*7e60*/  BSYNC B1 ;  /* 0x0000000000017941 */ /* 0x000fea0003800000 */
.L_x_272:
        /* <DEDUP_REMOVED lines=10> */
.L_x_275:
[----:B------:R-:W-:Y:S05]  /*7f10*/  BSYNC B1 ;  /* 0x0000000000017941 */ /* 0x000fea0003800000 */
.L_x_274:
        /* <DEDUP_REMOVED lines=9> */
.L_x_277:
[----:B------:R-:W-:Y:S05]  /*7fb0*/  BSYNC B1 ;  /* 0x0000000000017941 */ /* 0x000fea0003800000 */
.L_x_276:
        /* <DEDUP_REMOVED lines=9> */
.L_x_279:
[----:B------:R-:W-:Y:S05]  /*8050*/  BSYNC B1 ;  /* 0x0000000000017941 */ /* 0x000fea0003800000 */
.L_x_278:
        /* <DEDUP_REMOVED lines=10> */
.L_x_281:
[----:B------:R-:W-:Y:S05]  /*8100*/  BSYNC B1 ;  /* 0x0000000000017941 */ /* 0x000fea0003800000 */
.L_x_280:
        /* <DEDUP_REMOVED lines=10> */
.L_x_283:
[----:B------:R-:W-:Y:S05]  /*81b0*/  BSYNC B1 ;  /* 0x0000000000017941 */ /* 0x000fea0003800000 */
.L_x_282:
[----:B-----5:R-:W-:Y:S01]  /*81c0*/  LOP3.LUT R3, R24, 0xffffe000, RZ, 0xc0, !PT ;  /* 0xffffe00018037812 */ /* 0x020fe200078ec0ff */
[----:B------:R-:W-:Y:S01]  /*81d0*/  BSSY B1, `(.L_x_284) ;  /* 0x0000008000017945 */ /* 0x000fe20003800000 */
[----:B------:R-:W-:-:S03]  /*81e0*/  ISETP.GT.AND P1, PT, R0, 0x8, P1 ;  /* 0x000000080000780c */ /* 0x000fc60000f24270 */
[----:B01--4-:R-:W-:-:S04]  /*81f0*/  FMUL R6, R3, R156 ;  /* 0x0000009c03067220 */ /* 0x013fc80000400000 */
[----:B------:R-:W-:-:S05]  /*8200*/  FFMA R149, R149, R155, R6 ;  /* 0x0000009b95957223 */ /* 0x000fca0000000006 */
[----:B------:R-:W-:-:S05]  /*8210*/  F2FP.TF32.F32.PACK_B R149, R149 ;  /* 0x00000095ff95723e */ /* 0x000fca00024050ff */
[----:B------:R0:W-:Y:S01]  /*8220*/  @P3 STG.E desc[UR36][R4.64+0x3e4], R149 ;  /* 0x0003e49504003986 */ /* 0x0001e2000c101924 */
[----:B------:R-:W-:Y:S05]  /*8230*/  @!P1 BRA `(.L_x_285) ;  /* 0x0000000000049947 */ /* 0x000fea0003800000 */
[----:B------:R1:W5:Y:S02]  /*8240*/  LDG.E.LTC128B R24, desc[UR36][R8.64+0x3e0] ;  /* 0x0003e02408187981 */ /* 0x000364000c1e1920 */
.L_x_285:
[----:B------:R-:W-:Y:S05]  /*8250*/  BSYNC B1 ;  /* 0x0000000000017941 */ /* 0x000fea0003800000 */
.L_x_284:
[----:B-----5:R-:W-:Y:S01]  /*8260*/  LOP3.LUT R3, R24, 0xffffe000, RZ, 0xc0, !PT ;  /* 0xffffe00018037812 */ /* 0x020fe200078ec0ff */
[----:B0-----:R-:W-:Y:S01]  /*8270*/  @P1 IMAD.MOV.U32 R4, RZ, RZ, R10 ;  /* 0x000000ffff041224 */ /* 0x001fe200078e000a */
[----:B------:R-:W-:Y:S01]  /*8280*/  ISETP.GT.AND P0, PT, R0, 0x8, P0 ;  /* 0x000000080000780c */ /* 0x000fe20000704270 */
[----:B------:R-:W-:Y:S01]  /*8290*/  @P1 IMAD.MOV.U32 R5, RZ, RZ, R11 ;  /* 0x000000ffff051224 */ /* 0x000fe200078e000b */
[----:B------:R-:W-:Y:S01]  /*82a0*/  BSSY B1, `(.L_x_286) ;  /* 0x0000007000017945 */ /* 0x000fe20003800000 */
[----:B------:R-:W-:-:S04]  /*82b0*/  FMUL R3, R3, R156 ;  /* 0x0000009c03037220 */ /* 0x000fc80000400000 */
[----:B------:R-:W-:-:S05]  /*82c0*/  FFMA R3, R150, R155, R3 ;  /* 0x0000009b96037223 */ /* 0x000fca0000000003 */
[----:B------:R-:W-:-:S05]  /*82d0*/  F2FP.TF32.F32.PACK_B R3, R3 ;  /* 0x00000003ff03723e */ /* 0x000fca00024050ff */
[----:B------:R0:W-:Y:S01]  /*82e0*/  @P1 STG.E desc[UR36][R4.64+0x3e0], R3 ;  /* 0x0003e00304001986 */ /* 0x0001e2000c101924 */
[----:B------:R-:W-:Y:S05]  /*82f0*/  @!P0 BRA `(.L_x_287) ;  /* 0x0000000000048947 */ /* 0x000fea0003800000 */
[----:B------:R4:W5:Y:S02]  /*8300*/  LDG.E.LTC128B R24, desc[UR36][R8.64+0x3e4] ;  /* 0x0003e42408187981 */ /* 0x000964000c1e1920 */
.L_x_287:
[----:B------:R-:W-:Y:S05]  /*8310*/  BSYNC B1 ;  /* 0x0000000000017941 */ /* 0x000fea0003800000 */
.L_x_286:
[----:B------:R-:W-:Y:S05]  /*8320*/  @!P0 BRA `(.L_x_288) ;  /* 0x0000002400308947 */ /* 0x000fea0003800000 */
[----:B0----5:R-:W-:-:S05]  /*8330*/  LOP3.LUT R3, R24, 0xffffe000, RZ, 0xc0, !PT ;  /* 0xffffe00018037812 */ /* 0x021fca00078ec0ff */
[----:B------:R-:W-:-:S04]  /*8340*/  FMUL R0, R3, R156 ;  /* 0x0000009c03007220 */ /* 0x000fc80000400000 */
[----:B------:R-:W-:-:S05]  /*8350*/  FFMA R151, R151, R155, R0 ;  /* 0x0000009b97977223 */ /* 0x000fca0000000000 */
[----:B------:R-:W-:-:S05]  /*8360*/  F2FP.TF32.F32.PACK_B R151, R151 ;  /* 0x00000097ff97723e */ /* 0x000fca00024050ff */
[----:B------:R0:W-:Y:S01]  /*8370*/  STG.E desc[UR36][R10.64+0x3e4], R151 ;  /* 0x0003e4970a007986 */ /* 0x0001e2000c101924 */
[----:B------:R-:W-:Y:S05]  /*8380*/  BRA `(.L_x_288) ;  /* 0x0000002400187947 */ /* 0x000fea0003800000 */
.L_x_35:
[----:B------:R-:W-:Y:S01]  /*8390*/  ISETP.GT.AND P3, PT, R3, 0x1, PT ;  /* 0x000000010300780c */ /* 0x000fe20003f64270 */
[----:B------:R-:W-:Y:S01]  /*83a0*/  ULDC.64 UR4, c[0x0][0x5c0] ;  /* 0x0001700000047ab9 */ /* 0x000fe20000000a00 */
[-C--:B------:R-:W-:Y:S01]  /*83b0*/  FMUL R9, R24, R155.reuse ;  /* 0x0000009b18097220 */ /* 0x080fe20000400000 */
[----:B------:R-:W-:Y:S01]  /*83c0*/  LEA R4, P4, R162, UR4, 0x2 ;  /* 0x00000004a2047c11 */ /* 0x000fe2000f8810ff */
[-C--:B------:R-:W-:Y:S01]  /*83d0*/  FMUL R25, R25, R155.reuse ;  /* 0x0000009b19197220 */ /* 0x080fe20000400000 */
[----:B------:R-:W-:Y:S01]  /*83e0*/  ISETP.GT.AND P0, PT, R0, RZ, P3 ;  /* 0x000000ff0000720c */ /* 0x000fe20001f04270 */
[-C--:B------:R-:W-:Y:S01]  /*83f0*/  FMUL R27, R27, R155.reuse ;  /* 0x0000009b1b1b7220 */ /* 0x080fe20000400000 */
[----:B------:R-:W-:Y:S01]  /*8400*/  LEA.HI.X R5, R162, UR5, R173, 0x2, P4 ;  /* 0x00000005a2057c11 */ /* 0x000fe2000a0f14ad */
[----:B------:R-:W-:Y:S01]  /*8410*/  FMUL R29, R29, R155 ;  /* 0x0000009b1d1d7220 */ /* 0x000fe20000400000 */
[----:B------:R-:W-:Y:S01]  /*8420*/  F2FP.TF32.F32.PACK_B R9, R9 ;  /* 0x00000009ff09723e */ /* 0x000fe200024050ff */
[----:B------:R-:W-:Y:S01]  /*8430*/  FMUL R31, R31, R155 ;  /* 0x0000009b1f1f7220 */ /* 0x000fe20000400000 */
[----:B------:R-:W-:Y:S01]  /*8440*/  F2FP.TF32.F32.PACK_B R25, R25 ;  /* 0x00000019ff19723e */ /* 0x000fe200024050ff */
[-C--:B------:R-:W-:Y:S01]  /*8450*/  FMUL R13, R32, R155.reuse ;  /* 0x0000009b200d7220 */ /* 0x080fe20000400000 */
[C---:B------:R-:W-:Y:S01]  /*8460*/  SHF.L.U64.HI R7, R10.reuse, 0x5, R11 ;  /* 0x000000050a077819 */ /* 0x040fe2000001020b */
[----:B------:R0:W-:Y:S01]  /*8470*/  @P2 STG.E desc[UR36][R4.64], R9 ;  /* 0x0000000904002986 */ /* 0x0001e2000c101924 */
[----:B------:R-:W-:Y:S01]  /*8480*/  LEA R6, P4, R10, R4, 0x5 ;  /* 0x000000040a067211 */ /* 0x000fe200078828ff */
[-C--:B------:R-:W-:Y:S01]  /*8490*/  FMUL R11, R26, R155.reuse ;  /* 0x0000009b1a0b7220 */ /* 0x080fe20000400000 */
[C---:B------:R-:W-:Y:S01]  /*84a0*/  ISETP.GT.AND P1, PT, R0.reuse, 0x8, P1 ;  /* 0x000000080000780c */ /* 0x040fe20000f24270 */
[----:B------:R-:W-:Y:S01]  /*84b0*/  @P0 STG.E desc[UR36][R4.64+0x4], R25 ;  /* 0x0000041904000986 */ /* 0x000fe2000c101924 */
[----:B------:R-:W-:Y:S01]  /*84c0*/  ISETP.GT.AND P2, PT, R3, 0x8, PT ;  /* 0x000000080300780c */ /* 0x000fe20003f44270 */
[----:B------:R-:W-:Y:S01]  /*84d0*/  IMAD.X R7, R7, 0x1, R5, P4 ;  /* 0x0000000107077824 */ /* 0x000fe200020e0605 */
[C---:B------:R-:W-:Y:S01]  /*84e0*/  ISETP.GT.AND P3, PT, R0.reuse, 0x8, P3 ;  /* 0x000000080000780c */ /* 0x040fe20001f64270 */
[-C--:B------:R-:W-:Y:S01]  /*84f0*/  FMUL R33, R33, R155.reuse ;  /* 0x0000009b21217220 */ /* 0x080fe20000400000 */
[----:B------:R-:W-:Y:S01]  /*8500*/  ISETP.GT.AND P0, PT, R3, 0x9, PT ;  /* 0x000000090300780c */ /* 0x000fe20003f04270 */
[-C--:B------:R-:W-:Y:S01]  /*8510*/  FMUL R35, R35, R155.reuse ;  /* 0x0000009b23237220 */ /* 0x080fe20000400000 */
[----:B------:R-:W-:Y:S01]  /*8520*/  ISETP.GT.AND P5, PT, R0, RZ, P2 ;  /* 0x000000ff0000720c */ /* 0x000fe200017a4270 */
[-C--:B0-----:R-:W-:Y:S01]  /*8530*/  FMUL R9, R28, R155.reuse ;  /* 0x0000009b1c097220 */ /* 0x081fe20000400000 */
[C---:B------:R-:W-:Y:S01]  /*8540*/  ISETP.GT.AND P4, PT, R0.reuse, RZ, P0 ;  /* 0x000000ff0000720c */ /* 0x040fe20000784270 */
[----:B------:R-:W-:Y:S01]  /*8550*/  FMUL R37, R37, R155 ;  /* 0x0000009b25257220 */ /* 0x000fe20000400000 */
[----:B------:R-:W-:Y:S01]  /*8560*/  F2FP.TF32.F32.PACK_B R11, R11 ;  /* 0x0000000bff0b723e */ /* 0x000fe200024050ff */
[----:B------:R-:W-:Y:S01]  /*8570*/  FMUL R39, R39, R155 ;  /* 0x0000009b27277220 */ /* 0x000fe20000400000 */
[----:B------:R-:W-:Y:S01]  /*8580*/  F2FP.TF32.F32.PACK_B R27, R27 ;  /* 0x0000001bff1b723e */ /* 0x000fe200024050ff */
[----:B------:R-:W-:Y:S01]  /*8590*/  FMUL R41, R41, R155 ;  /* 0x0000009b29297220 */ /* 0x000fe20000400000 */
[----:B------:R-:W-:Y:S01]  /*85a0*/  F2FP.TF32.F32.PACK_B R9, R9 ;  /* 0x00000009ff09723e */ /* 0x000fe200024050ff */
[----:B------:R0:W-:Y:S01]  /*85b0*/  @P1 STG.E desc[UR36][R6.64], R11 ;  /* 0x0000000b06001986 */ /* 0x0001e2000c101924 */
[----:B------:R-:W-:Y:S01]  /*85c0*/  F2FP.TF32.F32.PACK_B R29, R29 ;  /* 0x0000001dff1d723e */ /* 0x000fe200024050ff */
[-C--:B------:R-:W-:Y:S01]  /*85d0*/  FMUL R43, R43, R155.reuse ;  /* 0x0000009b2b2b7220 */ /* 0x080fe20000400000 */
[C---:B------:R-:W-:Y:S01]  /*85e0*/  ISETP.GT.AND P1, PT, R3.reuse, 0x10, PT ;  /* 0x000000100300780c */ /* 0x040fe20003f24270 */
[----:B------:R-:W-:Y:S01]  /*85f0*/  @P3 STG.E desc[UR36][R6.64+0x4], R27 ;  /* 0x0000041b06003986 */ /* 0x000fe2000c101924 */
[----:B------:R-:W-:Y:S01]  /*8600*/  ISETP.GT.AND P3, PT, R3, 0x11, PT ;  /* 0x000000110300780c */ /* 0x000fe20003f64270 */
[-C--:B------:R-:W-:Y:S01]  /*8610*/  FMUL R45, R45, R155.reuse ;  /* 0x0000009b2d2d7220 */ /* 0x080fe20000400000 */
[C---:B------:R-:W-:Y:S01]  /*8620*/  ISETP.GT.AND P2, PT, R0.reuse, 0x8, P2 ;  /* 0x000000080000780c */ /* 0x040fe20001744270 */
[----:B------:R1:W-:Y:S01]  /*8630*/  @P5 STG.E desc[UR36][R4.64+0x20], R9 ;  /* 0x0000200904005986 */ /* 0x0003e2000c101924 */
[C---:B------:R-:W-:Y:S01]  /*8640*/  ISETP.GT.AND P0, PT, R0.reuse, 0x8, P0 ;  /* 0x000000080000780c */ /* 0x040fe20000704270 */
[-C--:B------:R-:W-:Y:S01]  /*8650*/  FMUL R47, R47, R155.reuse ;  /* 0x0000009b2f2f7220 */ /* 0x080fe20000400000 */
[----:B------:R-:W-:Y:S01]  /*8660*/  ISETP.GT.AND P5, PT, R0, RZ, P1 ;  /* 0x000000ff0000720c */ /* 0x000fe20000fa4270 */
[----:B------:R-:W-:Y:S01]  /*8670*/  @P4 STG.E desc[UR36][R4.64+0x24], R29 ;  /* 0x0000241d04004986 */ /* 0x000fe2000c101924 */
[-C--:B0-----:R-:W-:Y:S01]  /*8680*/  FMUL R11, R30, R155.reuse ;  /* 0x0000009b1e0b7220 */ /* 0x081fe20000400000 */
[----:B------:R-:W-:Y:S01]  /*8690*/  ISETP.GT.AND P4, PT, R0, RZ, P3 ;  /* 0x000000ff0000720c */ /* 0x000fe20001f84270 */
[----:B------:R-:W-:Y:S01]  /*86a0*/  FMUL R49, R49, R155 ;  /* 0x0000009b31317220 */ /* 0x000fe20000400000 */
[----:B------:R-:W-:Y:S01]  /*86b0*/  F2FP.TF32.F32.PACK_B R31, R31 ;  /* 0x0000001fff1f723e */ /* 0x000fe200024050ff */
[----:B------:R-:W-:Y:S01]  /*86c0*/  FMUL R51, R51, R155 ;  /* 0x0000009b33337220 */ /* 0x000fe20000400000 */
[----:B------:R-:W-:Y:S01]  /*86d0*/  F2FP.TF32.F32.PACK_B R11, R11 ;  /* 0x0000000bff0b723e */ /* 0x000fe200024050ff */
[----:B------:R-:W-:Y:S01]  /*86e0*/  FMUL R53, R53, R155 ;  /* 0x0000009b35357220 */ /* 0x000fe20000400000 */
[----:B------:R-:W-:Y:S01]  /*86f0*/  F2FP.TF32.F32.PACK_B R13, R13 ;  /* 0x0000000dff0d723e */ /* 0x000fe200024050ff */
[----:B-1----:R-:W-:Y:S01]  /*8700*/  FMUL R9, R34, R155 ;  /* 0x0000009b22097220 */ /* 0x002fe20000400000 */
[----:B------:R-:W-:Y:S01]  /*8710*/  F2FP.TF32.F32.PACK_B R33, R33 ;  /* 0x00000021ff21723e */ /* 0x000fe200024050ff */
[----:B------:R0:W-:Y:S01]  /*8720*/  @P2 STG.E desc[UR36][R6.64+0x20], R11 ;  /* 0x0000200b06002986 */ /* 0x0001e2000c101924 */
[C---:B------:R-:W-:Y:S01]  /*8730*/  ISETP.GT.AND P1, PT, R0.reuse, 0x8, P1 ;  /* 0x000000080000780c */ /* 0x040fe20000f24270 */
[-C--:B------:R-:W-:Y:S01]  /*8740*/  FMUL R55, R55, R155.reuse ;  /* 0x0000009b37377220 */ /* 0x080fe20000400000 */
[C---:B------:R-:W-:Y:S01]  /*8750*/  ISETP.GT.AND P2, PT, R3.reuse, 0x19, PT ;  /* 0x000000190300780c */ /* 0x040fe20003f44270 */
[----:B------:R-:W-:Y:S01]  /*8760*/  @P0 STG.E desc[UR36][R6.64+0x24], R31 ;  /* 0x0000241f06000986 */ /* 0x000fe2000c101924 */
[----:B------:R-:W-:Y:S01]  /*8770*/  ISETP.GT.AND P0, PT, R3, 0x18, PT ;  /* 0x000000180300780c */ /* 0x000fe20003f04270 */
[----:B------:R-:W-:Y:S01]  /*8780*/  FMUL R57, R57, R155 ;  /* 0x0000009b39397220 */ /* 0x000fe20000400000 */
[----:B------:R-:W-:Y:S01]  /*8790*/  F2FP.TF32.F32.PACK_B R9, R9 ;  /* 0x00000009ff09723e */ /* 0x000fe200024050ff */
[----:B------:R1:W-:Y:S01]  /*87a0*/  @P5 STG.E desc[UR36][R4.64+0x40], R13 ;  /* 0x0000400d04005986 */ /* 0x0003e2000c101924 */
[C---:B------:R-:W-:Y:S01]  /*87b0*/  ISETP.GT.AND P5, PT, R0.reuse, RZ, P0 ;  /* 0x000000ff0000720c */ /* 0x040fe200007a4270 */
[----:B------:R-:W-:Y:S01]  /*87c0*/  FMUL R59, R59, R155 ;  /* 0x0000009b3b3b7220 */ /* 0x000fe20000400000 */
[----:B------:R-:W-:Y:S01]  /*87d0*/  F2FP.TF32.F32.PACK_B R35, R35 ;  /* 0x00000023ff23723e */ /* 0x000fe200024050ff */
[----:B------:R-:W-:Y:S01]  /*87e0*/  @P4 STG.E desc[UR36][R4.64+0x44], R33 ;  /* 0x0000442104004986 */ /* 0x000fe2000c101924 */
[----:B------:R-:W-:Y:S01]  /*87f0*/  ISETP.GT.AND P4, PT, R0, 0x8, P3 ;  /* 0x000000080000780c */ /* 0x000fe20001f84270 */
[----:B0-----:R-:W-:Y:S01]  /*8800*/  FMUL R11, R36, R155 ;  /* 0x0000009b240b7220 */ /* 0x001fe20000400000 */
[----:B------:R-:W-:Y:S01]  /*8810*/  ISETP.GT.AND P3, PT, R0, RZ, P2 ;  /* 0x000000ff0000720c */ /* 0x000fe20001764270 */
[----:B------:R0:W-:Y:S01]  /*8820*/  @P1 STG.E desc[UR36][R6.64+0x40], R9 ;  /* 0x0000400906001986 */ /* 0x0001e2000c101924 */
[----:B------:R-:W-:Y:S01]  /*8830*/  F2FP.TF32.F32.PACK_B R37, R37 ;  /* 0x00000025ff25723e */ /* 0x000fe200024050ff */
[----:B------:R-:W-:Y:S01]  /*8840*/  FMUL R61, R61, R155 ;  /* 0x0000009b3d3d7220 */ /* 0x000fe20000400000 */
[----:B------:R-:W-:Y:S01]  /*8850*/  F2FP.TF32.F32.PACK_B R11, R11 ;  /* 0x0000000bff0b723e */ /* 0x000fe200024050ff */
[-C--:B-1----:R-:W-:Y:S01]  /*8860*/  FMUL R13, R40, R155.reuse ;  /* 0x0000009b280d7220 */ /* 0x082fe20000400000 */
[----:B------:R-:W-:Y:S01]  /*8870*/  ISETP.GT.AND P1, PT, R3, 0x20, PT ;  /* 0x000000200300780c */ /* 0x000fe20003f24270 */
[-C--:B------:R-:W-:Y:S01]  /*8880*/  FMUL R63, R63, R155.reuse ;  /* 0x0000009b3f3f7220 */ /* 0x080fe20000400000 */
[C---:B------:R-:W-:Y:S01]  /*8890*/  ISETP.GT.AND P0, PT, R0.reuse, 0x8, P0 ;  /* 0x000000080000780c */ /* 0x040fe20000704270 */
[----:B------:R-:W-:Y:S01]  /*88a0*/  FMUL R65, R65, R155 ;  /* 0x0000009b41417220 */ /* 0x000fe20000400000 */
[----:B------:R-:W-:Y:S01]  /*88b0*/  F2FP.TF32.F32.PACK_B R39, R39 ;  /* 0x00000027ff27723e */ /* 0x000fe200024050ff */
[----:B------:R-:W-:Y:S01]  /*88c0*/  @P4 STG.E desc[UR36][R6.64+0x44], R35 ;  /* 0x0000442306004986 */ /* 0x000fe2000c101924 */
[----:B------:R-:W-:Y:S01]  /*88d0*/  ISETP.GT.AND P4, PT, R0, 0x8, P2 ;  /* 0x000000080000780c */ /* 0x000fe20001784270 */
[-C--:B0-----:R-:W-:Y:S01]  /*88e0*/  FMUL R9, R38, R155.reuse ;  /* 0x0000009b26097220 */ /* 0x081fe20000400000 */
[----:B------:R-:W-:Y:S01]  /*88f0*/  ISETP.GT.AND P2, PT, R3, 0x21, PT ;  /* 0x000000210300780c */ /* 0x000fe20003f44270 */
[----:B------:R0:W-:Y:S01]  /*8900*/  @P5 STG.E desc[UR36][R4.64+0x60], R11 ;  /* 0x0000600b04005986 */ /* 0x0001e2000c101924 */
[C---:B------:R-:W-:Y:S01]  /*8910*/  ISETP.GT.AND P5, PT, R0.reuse, RZ, P1 ;  /* 0x000000ff0000720c */ /* 0x040fe20000fa4270 */
[----:B------:R-:W-:Y:S01]  /*8920*/  FMUL R67, R67, R155 ;  /* 0x0000009b43437220 */ /* 0x000fe20000400000 */
[----:B------:R-:W-:Y:S01]  /*8930*/  F2FP.TF32.F32.PACK_B R9, R9 ;  /* 0x00000009ff09723e */ /* 0x000fe200024050ff */
[----:B------:R-:W-:Y:S01]  /*8940*/  @P3 STG.E desc[UR36][R4.64+0x64], R37 ;  /* 0x0000642504003986 */ /* 0x000fe2000c101924 */
[C---:B------:R-:W-:Y:S01]  /*8950*/  ISETP.GT.AND P3, PT, R0.reuse, RZ, P2 ;  /* 0x000000ff0000720c */ /* 0x040fe20001764270 */
[----:B------:R-:W-:Y:S01]  /*8960*/  FMUL R69, R69, R155 ;  /* 0x0000009b45457220 */ /* 0x000fe20000400000 */
[----:B------:R-:W-:Y:S01]  /*8970*/  F2FP.TF32.F32.PACK_B R13, R13 ;  /* 0x0000000dff0d723e */ /* 0x000fe200024050ff */
[----:B------:R1:W-:Y:S01]  /*8980*/  @P0 STG.E desc[UR36][R6.64+0x60], R9 ;  /* 0x0000600906000986 */ /* 0x0003e2000c101924 */
[----:B------:R-:W-:Y:S01]  /*8990*/  F2FP.TF32.F32.PACK_B R41, R41 ;  /* 0x00000029ff29723e */ /* 0x000fe200024050ff */
[-C--:B------:R-:W-:Y:S01]  /*89a0*/  FMUL R71, R71, R155.reuse ;  /* 0x0000009b47477220 */ /* 0x080fe20000400000 */
[C---:B------:R-:W-:Y:S01]  /*89b0*/  ISETP.GT.AND P0, PT, R3.reuse, 0x28, PT ;  /* 0x000000280300780c */ /* 0x040fe20003f04270 */
[----:B------:R-:W-:Y:S01]  /*89c0*/  @P4 STG.E desc[UR36][R6.64+0x64], R39 ;  /* 0x0000642706004986 */ /* 0x000fe2000c101924 */
[----:B------:R-:W-:Y:S01]  /*89d0*/  ISETP.GT.AND P1, PT, R0, 0x8, P1 ;  /* 0x000000080000780c */ /* 0x000fe20000f24270 */
[-C--:B0-----:R-:W-:Y:S01]  /*89e0*/  FMUL R11, R44, R155.reuse ;  /* 0x0000009b2c0b7220 */ /* 0x081fe20000400000 */
[C---:B------:R-:W-:Y:S01]  /*89f0*/  ISETP.GT.AND P4, PT, R0.reuse, 0x8, P2 ;  /* 0x000000080000780c */ /* 0x040fe20001784270 */
[----:B------:R0:W-:Y:S01]  /*8a00*/  @P5 STG.E desc[UR36][R4.64+0x80], R13 ;  /* 0x0000800d04005986 */ /* 0x0001e2000c101924 */
[----:B------:R-:W-:Y:S01]  /*8a10*/  ISETP.GT.AND P2, PT, R3, 0x29, PT ;  /* 0x000000290300780c */ /* 0x000fe20003f44270 */
[-C--:B------:R-:W-:Y:S01]  /*8a20*/  FMUL R73, R73, R155.reuse ;  /* 0x0000009b49497220 */ /* 0x080fe20000400000 */
[----:B------:R-:W-:Y:S01]  /*8a30*/  ISETP.GT.AND P5, PT, R0, RZ, P0 ;  /* 0x000000ff0000720c */ /* 0x000fe200007a4270 */
[-C--:B-1----:R-:W-:Y:S01]  /*8a40*/  FMUL R9, R42, R155.reuse ;  /* 0x0000009b2a097220 */ /* 0x082fe20000400000 */
[----:B------:R-:W-:Y:S01]  /*8a50*/  @P3 STG.E desc[UR36][R4.64+0x84], R41 ;  /* 0x0000842904003986 */ /* 0x000fe2000c101924 */
[----:B------:R-:W-:Y:S01]  /*8a60*/  ISETP.GT.AND P3, PT, R0, RZ, P2 ;  /* 0x000000ff0000720c */ /* 0x000fe20001764270 */
[----:B------:R-:W-:Y:S01]  /*8a70*/  FMUL R75, R75, R155 ;  /* 0x0000009b4b4b7220 */ /* 0x000fe20000400000 */
[----:B------:R-:W-:Y:S01]  /*8a80*/  F2FP.TF32.F32.PACK_B R43, R43 ;  /* 0x0000002bff2b723e */ /* 0x000fe200024050ff */
[----:B------:R-:W-:Y:S01]  /*8a90*/  FMUL R77, R77, R155 ;  /* 0x0000009b4d4d7220 */ /* 0x000fe20000400000 */
[----:B------:R-:W-:Y:S01]  /*8aa0*/  F2FP.TF32.F32.PACK_B R9, R9 ;  /* 0x00000009ff09723e */ /* 0x000fe200024050ff */
[----:B------:R-:W-:Y:S01]  /*8ab0*/  FMUL R79, R79, R155 ;  /* 0x0000009b4f4f7220 */ /* 0x000fe20000400000 */
[----:B------:R-:W-:Y:S01]  /*8ac0*/  F2FP.TF32.F32.PACK_B R11, R11 ;  /* 0x0000000bff0b723e */ /* 0x000fe200024050ff */
[----:B0-----:R-:W-:Y:S01]  /*8ad0*/  FMUL R13, R48, R155 ;  /* 0x0000009b300d7220 */ /* 0x001fe20000400000 */
[----:B------:R-:W-:Y:S01]  /*8ae0*/  F2FP.TF32.F32.PACK_B R45, R45 ;  /* 0x0000002dff2d723e */ /* 0x000fe200024050ff */
[----:B------:R0:W-:Y:S01]  /*8af0*/  @P1 STG.E desc[UR36][R6.64+0x80], R9 ;  /* 0x0000800906001986 */ /* 0x0001e2000c101924 */
[----:B------:R-:W-:Y:S01]  /*8b00*/  ISETP.GT.AND P1, PT, R3, 0x30, PT ;  /* 0x000000300300780c */ /* 0x000fe20003f24270 */
[-C--:B------:R-:W-:Y:S01]  /*8b10*/  FMUL R81, R81, R155.reuse ;  /* 0x0000009b51517220 */ /* 0x080fe20000400000 */
[C---:B------:R-:W-:Y:S01]  /*8b20*/  ISETP.GT.AND P0, PT, R0.reuse, 0x8, P0 ;  /* 0x000000080000780c */ /* 0x040fe20000704270 */
[----:B------:R-:W-:Y:S01]  /*8b30*/  @P4 STG.E desc[UR36][R6.64+0x84], R43 ;  /* 0x0000842b06004986 */ /* 0x000fe2000c101924 */
[C---:B------:R-:W-:Y:S01]  /*8b40*/  ISETP.GT.AND P4, PT, R0.reuse, 0x8, P2 ;  /* 0x000000080000780c */ /* 0x040fe20001784270 */
[-C--:B------:R-:W-:Y:S01]  /*8b50*/  FMUL R83, R83, R155.reuse ;  /* 0x0000009b53537220 */ /* 0x080fe20000400000 */
[----:B------:R-:W-:Y:S01]  /*8b60*/  ISETP.GT.AND P2, PT, R3, 0x31, PT ;  /* 0x000000310300780c */ /* 0x000fe20003f44270 */
[----:B------:R1:W-:Y:S01]  /*8b70*/  @P5 STG.E desc[UR36][R4.64+0xa0], R11 ;  /* 0x0000a00b04005986 */ /* 0x0003e2000c101924 */
[----:B------:R-:W-:Y:S01]  /*8b80*/  ISETP.GT.AND P5, PT, R0, RZ, P1 ;  /* 0x000000ff0000720c */ /* 0x000fe20000fa4270 */
[----:B------:R-:W-:Y:S01]  /*8b90*/  FMUL R85, R85, R155 ;  /* 0x0000009b55557220 */ /* 0x000fe20000400000 */
[----:B------:R-:W-:Y:S01]  /*8ba0*/  F2FP.TF32.F32.PACK_B R47, R47 ;  /* 0x0000002fff2f723e */ /* 0x000fe200024050ff */
[-C--:B0-----:R-:W-:Y:S01]  /*8bb0*/  FMUL R9, R46, R155.reuse ;  /* 0x0000009b2e097220 */ /* 0x081fe20000400000 */
        /* <DEDUP_REMOVED lines=8> */
[-C--:B-1----:R-:W-:Y:S01]  /*8c40*/  FMUL R11, R52, R155.reuse ;  /* 0x0000009b340b7220 */ /* 0x082fe20000400000 */
[C---:B------:R-:W-:Y:S01]  /*8c50*/  ISETP.GT.AND P1, PT, R0.reuse, 0x8, P1 ;  /* 0x000000080000780c */ /* 0x040fe20000f24270 */
[----:B------:R0:W-:Y:S01]  /*8c60*/  @P0 STG.E desc[UR36][R6.64+0xa0], R9 ;  /* 0x0000a00906000986 */ /* 0x0001e2000c101924 */
[----:B------:R-:W-:Y:S01]  /*8c70*/  ISETP.GT.AND P0, PT, R3, 0x38, PT ;  /* 0x000000380300780c */ /* 0x000fe20003f04270 */
[----:B------:R-:W-:Y:S01]  /*8c80*/  FMUL R93, R93, R155 ;  /* 0x0000009b5d5d7220 */ /* 0x000fe20000400000 */
[----:B------:R-:W-:Y:S01]  /*8c90*/  F2FP.TF32.F32.PACK_B R51, R51 ;  /* 0x00000033ff33723e */ /* 0x000fe200024050ff */
        /* <DEDUP_REMOVED lines=10> */
[C---:B------:R-:W-:Y:S01]  /*8d40*/  ISETP.GT.AND P3, PT, R0.reuse, RZ, P2 ;  /* 0x000000ff0000720c */ /* 0x040fe20001764270 */
[----:B------:R-:W-:Y:S01]  /*8d50*/  FMUL R99, R99, R155 ;  /* 0x0000009b63637220 */ /* 0x000fe20000400000 */
[----:B------:R-:W-:Y:S01]  /*8d60*/  F2FP.TF32.F32.PACK_B R53, R53 ;  /* 0x00000035ff35723e */ /* 0x000fe200024050ff */
[----:B------:R-:W-:Y:S01]  /*8d70*/  FMUL R101, R101, R155 ;  /* 0x0000009b65657220 */ /* 0x000fe20000400000 */
[----:B------:R-:W-:Y:S01]  /*8d80*/  F2FP.TF32.F32.PACK_B R9, R9 ;  /* 0x00000009ff09723e */ /* 0x000fe200024050ff */
[-C--:B------:R-:W-:Y:S01]  /*8d90*/  FMUL R103, R103, R155.reuse ;  /* 0x0000009b67677220 */ /* 0x080fe20000400000 */
[----:B------:R-:W-:Y:S01]  /*8da0*/  ISETP.GT.AND P0, PT, R0, 0x8, P0 ;  /* 0x000000080000780c */ /* 0x000fe20000704270 */
[----:B-1----:R-:W-:Y:S01]  /*8db0*/  FMUL R13, R56, R155 ;  /* 0x0000009b380d7220 */ /* 0x002fe20000400000 */
[----:B------:R-:W-:Y:S01]  /*8dc0*/  F2FP.TF32.F32.PACK_B R55, R55 ;  /* 0x00000037ff37723e */ /* 0x000fe200024050ff */
        /* <DEDUP_REMOVED lines=15> */
[-C--:B------:R-:W-:Y:S01]  /*8ec0*/  FMUL R111, R111, R155.reuse ;  /* 0x0000009b6f6f7220 */ /* 0x080fe20000400000 */
[----:B------:R-:W-:Y:S01]  /*8ed0*/  ISETP.GT.AND P1, PT, R0, 0x8, P1 ;  /* 0x000000080000780c */ /* 0x000fe20000f24270 */
[----:B------:R-:W-:Y:S01]  /*8ee0*/  FMUL R113, R113, R155 ;  /* 0x0000009b71717220 */ /* 0x000fe20000400000 */
[----:B------:R-:W-:Y:S01]  /*8ef0*/  F2FP.TF32.F32.PACK_B R9, R9 ;  /* 0x00000009ff09723e */ /* 0x000fe200024050ff */
[-C--:B------:R-:W-:Y:S01]  /*8f00*/  FMUL R115, R115, R155.reuse ;  /* 0x0000009b73737220 */ /* 0x080fe20000400000 */
[----:B-1----:R-:W-:Y:S01]  /*8f10*/  FMUL R11, R60, R155 ;  /* 0x0000009b3c0b7220 */ /* 0x002fe20000400000 */
[----:B------:R-:W-:Y:S01]  /*8f20*/  F2FP.TF32.F32.PACK_B R59, R59 ;  /* 0x0000003bff3b723e */ /* 0x000fe200024050ff */
[-C--:B------:R-:W-:Y:S01]  /*8f30*/  FMUL R117, R117, R155.reuse ;  /* 0x0000009b75757220 */ /* 0x080fe20000400000 */
        /* <DEDUP_REMOVED lines=58> */
[----:B0-----:R-:W-:Y:S01]  /*92e0*/  FMUL R9, R66, R155 ;  /* 0x0000009b42097220 */ /* 0x001fe20000400000 */
[----:B------:R-:W-:Y:S01]  /*92f0*/  @P3 STG.E desc[UR36][R4.64+0x144], R65 ;  /* 0x0001444104003986 */ /* 0x000fe2000c101924 */
[----:B------:R-:W-:-:S02]  /*9300*/  ISETP.GT.AND P3, PT, R0, RZ, P2 ;  /* 0x000000ff0000720c */ /* 0x000fc40001764270 */
[----:B------:R-:W-:Y:S02]  /*9310*/  ISETP.GT.AND P0, PT, R0, 0x8, P0 ;  /* 0x000000080000780c */ /* 0x000fe40000704270 */
[----:B------:R-:W-:Y:S01]  /*9320*/  F2FP.TF32.F32.PACK_B R9, R9 ;  /* 0x00000009ff09723e */ /* 0x000fe200024050ff */
[----:B-1----:R-:W-:Y:S01]  /*9330*/  FMUL R13, R72, R155 ;  /* 0x0000009b480d7220 */ /* 0x002fe20000400000 */
[----:B------:R-:W-:-:S03]  /*9340*/  F2FP.TF32.F32.PACK_B R71, R71 ;  /* 0x00000047ff47723e */ /* 0x000fc600024050ff */
[----:B------:R0:W-:Y:S01]  /*9350*/  @P1 STG.E desc[UR36][R6.64+0x140], R9 ;  /* 0x0001400906001986 */ /* 0x0001e2000c101924 */
[C---:B------:R-:W-:Y:S02]  /*9360*/  ISETP.GT.AND P1, PT, R3.reuse, 0x60, PT ;  /* 0x000000600300780c */ /* 0x040fe40003f24270 */
[----:B------:R-:W-:Y:S01]  /*9370*/  F2FP.TF32.F32.PACK_B R13, R13 ;  /* 0x0000000dff0d723e */ /* 0x000fe200024050ff */
[----:B------:R-:W-:Y:S01]  /*9380*/  @P4 STG.E desc[UR36][R6.64+0x144], R67 ;  /* 0x0001444306004986 */ /* 0x000fe2000c101924 */
[C---:B------:R-:W-:Y:S02]  /*9390*/  ISETP.GT.AND P4, PT, R0.reuse, 0x8, P2 ;  /* 0x000000080000780c */ /* 0x040fe40001784270 */
[----:B------:R-:W-:Y:S01]  /*93a0*/  ISETP.GT.AND P2, PT, R3, 0x61, PT ;  /* 0x000000610300780c */ /* 0x000fe20003f44270 */
[----:B------:R1:W-:Y:S01]  /*93b0*/  @P5 STG.E desc[UR36][R4.64+0x160], R11 ;  /* 0x0001600b04005986 */ /* 0x0003e2000c101924 */
[----:B------:R-:W-:Y:S02]  /*93c0*/  ISETP.GT.AND P5, PT, R0, RZ, P1 ;  /* 0x000000ff0000720c */ /* 0x000fe40000fa4270 */
        /* <DEDUP_REMOVED lines=257> */
[----:B------:R-:W-:Y:S01]  /*a3e0*/  @P3 STG.E desc[UR36][R4.64+0x364], R133 ;  /* 0x0003648504003986 */ /* 0x000fe2000c101924 */
[----:B0-----:R-:W-:Y:S01]  /*a3f0*/  FMUL R9, R134, R155 ;  /* 0x0000009b86097220 */ /* 0x001fe20000400000 */
[----:B------:R-:W-:-:S02]  /*a400*/  ISETP.GT.AND P3, PT, R0, RZ, P2 ;  /* 0x000000ff0000720c */ /* 0x000fc40001764270 */
[----:B------:R-:W-:Y:S02]  /*a410*/  ISETP.GT.AND P1, PT, R0, 0x8, P1 ;  /* 0x000000080000780c */ /* 0x000fe40000f24270 */
[----:B------:R-:W-:Y:S01]  /*a420*/  F2FP.TF32.F32.PACK_B R9, R9 ;  /* 0x00000009ff09723e */ /* 0x000fe200024050ff */
[----:B-1----:R-:W-:Y:S01]  /*a430*/  FMUL R11, R140, R155 ;  /* 0x0000009b8c0b7220 */ /* 0x002fe20000400000 */
[----:B------:R-:W-:-:S03]  /*a440*/  F2FP.TF32.F32.PACK_B R139, R139 ;  /* 0x0000008bff8b723e */ /* 0x000fc600024050ff */
[----:B------:R0:W-:Y:S01]  /*a450*/  @P0 STG.E desc[UR36][R6.64+0x360], R9 ;  /* 0x0003600906000986 */ /* 0x0001e2000c101924 */
[----:B------:R-:W-:Y:S02]  /*a460*/  F2FP.TF32.F32.PACK_B R141, R141 ;  /* 0x0000008dff8d723e */ /* 0x000fe400024050ff */
[----:B------:R-:W-:Y:S01]  /*a470*/  F2FP.TF32.F32.PACK_B R11, R11 ;  /* 0x0000000bff0b723e */ /* 0x000fe200024050ff */
[----:B------:R-:W-:Y:S01]  /*a480*/  @P4 STG.E desc[UR36][R6.64+0x364], R135 ;  /* 0x0003648706004986 */ /* 0x000fe2000c101924 */
[C---:B------:R-:W-:Y:S02]  /*a490*/  ISETP.GT.AND P4, PT, R3.reuse, 0xe8, PT ;  /* 0x000000e80300780c */ /* 0x040fe40003f84270 */
[----:B------:R-:W-:Y:S01]  /*a4a0*/  F2FP.TF32.F32.PACK_B R143, R143 ;  /* 0x0000008fff8f723e */ /* 0x000fe200024050ff */
[----:B------:R1:W-:Y:S01]  /*a4b0*/  @P5 STG.E desc[UR36][R4.64+0x380], R13 ;  /* 0x0003800d04005986 */ /* 0x0003e2000c101924 */
[----:B------:R-:W-:Y:S02]  /*a4c0*/  ISETP.GT.AND P5, PT, R3, 0xe9, PT ;  /* 0x000000e90300780c */ /* 0x000fe40003fa4270 */
[----:B------:R-:W-:Y:S01]  /*a4d0*/  F2FP.TF32.F32.PACK_B R145, R145 ;  /* 0x00000091ff91723e */ /* 0x000fe200024050ff */
[----:B------:R-:W-:Y:S01]  /*a4e0*/  @P3 STG.E desc[UR36][R4.64+0x384], R137 ;  /* 0x0003848904003986 */ /* 0x000fe2000c101924 */
[----:B------:R-:W-:Y:S01]  /*a4f0*/  ISETP.GT.AND P3, PT, R0, 0x8, P2 ;  /* 0x000000080000780c */ /* 0x000fe20001764270 */
[----:B0-----:R-:W-:Y:S01]  /*a500*/  FMUL R9, R138, R155 ;  /* 0x0000009b8a097220 */ /* 0x001fe20000400000 */
[----:B------:R-:W-:-:S02]  /*a510*/  ISETP.GT.AND P2, PT, R0, RZ, P4 ;  /* 0x000000ff0000720c */ /* 0x000fc40002744270 */
[C---:B------:R-:W-:Y:S02]  /*a520*/  ISETP.GT.AND P0, PT, R0.reuse, RZ, P5 ;  /* 0x000000ff0000720c */ /* 0x040fe40002f04270 */
[----:B------:R-:W-:Y:S01]  /*a530*/  ISETP.GT.AND P4, PT, R0, 0x8, P4 ;  /* 0x000000080000780c */ /* 0x000fe20002784270 */
[----:B-1----:R-:W-:Y:S01]  /*a540*/  FMUL R13, R142, R155 ;  /* 0x0000009b8e0d7220 */ /* 0x002fe20000400000 */
[----:B------:R-:W-:Y:S02]  /*a550*/  ISETP.GT.AND P5, PT, R0, 0x8, P5 ;  /* 0x000000080000780c */ /* 0x000fe40002fa4270 */
[----:B------:R-:W-:Y:S02]  /*a560*/  F2FP.TF32.F32.PACK_B R9, R9 ;  /* 0x00000009ff09723e */ /* 0x000fe400024050ff */
[----:B------:R-:W-:Y:S02]  /*a570*/  F2FP.TF32.F32.PACK_B R13, R13 ;  /* 0x0000000dff0d723e */ /* 0x000fe400024050ff */
[----:B------:R-:W-:Y:S01]  /*a580*/  F2FP.TF32.F32.PACK_B R147, R147 ;  /* 0x00000093ff93723e */ /* 0x000fe200024050ff */
[----:B------:R0:W-:Y:S01]  /*a590*/  @P1 STG.E desc[UR36][R6.64+0x380], R9 ;  /* 0x0003800906001986 */ /* 0x0001e2000c101924 */
[----:B------:R-:W-:-:S02]  /*a5a0*/  ISETP.GT.AND P1, PT, R3, 0xf8, PT ;  /* 0x000000f80300780c */ /* 0x000fc40003f24270 */
[----:B------:R-:W-:Y:S01]  /*a5b0*/  F2FP.TF32.F32.PACK_B R149, R149 ;  /* 0x00000095ff95723e */ /* 0x000fe200024050ff */
[----:B------:R-:W-:Y:S01]  /*a5c0*/  @P3 STG.E desc[UR36][R6.64+0x384], R139 ;  /* 0x0003848b06003986 */ /* 0x000fe2000c101924 */
[C---:B------:R-:W-:Y:S02]  /*a5d0*/  ISETP.GT.AND P3, PT, R3.reuse, 0xf0, PT ;  /* 0x000000f00300780c */ /* 0x040fe40003f64270 */
[----:B------:R-:W-:Y:S01]  /*a5e0*/  F2FP.TF32.F32.PACK_B R151, R151 ;  /* 0x00000097ff97723e */ /* 0x000fe200024050ff */
[----:B------:R1:W-:Y:S01]  /*a5f0*/  @P2 STG.E desc[UR36][R4.64+0x3a0], R11 ;  /* 0x0003a00b04002986 */ /* 0x0003e2000c101924 */
[----:B------:R-:W-:-:S03]  /*a600*/  ISETP.GT.AND P2, PT, R3, 0xf1, PT ;  /* 0x000000f10300780c */ /* 0x000fc60003f44270 */
[----:B------:R-:W-:Y:S01]  /*a610*/  @P0 STG.E desc[UR36][R4.64+0x3a4], R141 ;  /* 0x0003a48d04000986 */ /* 0x000fe2000c101924 */
[----:B------:R-:W-:Y:S01]  /*a620*/  ISETP.GT.AND P0, PT, R3, 0xf9, PT ;  /* 0x000000f90300780c */ /* 0x000fe20003f04270 */
[-C--:B------:R-:W-:Y:S01]  /*a630*/  FMUL R3, R144, R155.reuse ;  /* 0x0000009b90037220 */ /* 0x080fe20000400000 */
[----:B0-----:R-:W-:Y:S01]  /*a640*/  FMUL R9, R146, R155 ;  /* 0x0000009b92097220 */ /* 0x001fe20000400000 */
[----:B------:R0:W-:Y:S01]  /*a650*/  @P4 STG.E desc[UR36][R6.64+0x3a0], R13 ;  /* 0x0003a00d06004986 */ /* 0x0001e2000c101924 */
[C---:B------:R-:W-:Y:S02]  /*a660*/  ISETP.GT.AND P4, PT, R0.reuse, RZ, P2 ;  /* 0x000000ff0000720c */ /* 0x040fe40001784270 */
[----:B------:R-:W-:Y:S01]  /*a670*/  F2FP.TF32.F32.PACK_B R3, R3 ;  /* 0x00000003ff03723e */ /* 0x000fe200024050ff */
[----:B------:R-:W-:Y:S01]  /*a680*/  @P5 STG.E desc[UR36][R6.64+0x3a4], R143 ;  /* 0x0003a48f06005986 */ /* 0x000fe2000c101924 */
[----:B------:R-:W-:Y:S01]  /*a690*/  ISETP.GT.AND P5, PT, R0, RZ, P3 ;  /* 0x000000ff0000720c */ /* 0x000fe20001fa4270 */
[----:B-1----:R-:W-:Y:S01]  /*a6a0*/  FMUL R11, R148, R155 ;  /* 0x0000009b940b7220 */ /* 0x002fe20000400000 */
[----:B------:R-:W-:-:S02]  /*a6b0*/  ISETP.GT.AND P3, PT, R0, 0x8, P3 ;  /* 0x000000080000780c */ /* 0x000fc40001f64270 */
[----:B------:R-:W-:Y:S02]  /*a6c0*/  ISETP.GT.AND P2, PT, R0, 0x8, P2 ;  /* 0x000000080000780c */ /* 0x000fe40001744270 */
[----:B------:R-:W-:Y:S01]  /*a6d0*/  F2FP.TF32.F32.PACK_B R9, R9 ;  /* 0x00000009ff09723e */ /* 0x000fe200024050ff */
[----:B0-----:R-:W-:Y:S01]  /*a6e0*/  FMUL R13, R150, R155 ;  /* 0x0000009b960d7220 */ /* 0x001fe20000400000 */
[----:B------:R-:W-:-:S04]  /*a6f0*/  F2FP.TF32.F32.PACK_B R11, R11 ;  /* 0x0000000bff0b723e */ /* 0x000fc800024050ff */
[----:B------:R-:W-:Y:S01]  /*a700*/  F2FP.TF32.F32.PACK_B R13, R13 ;  /* 0x0000000dff0d723e */ /* 0x000fe200024050ff */
[----:B------:R-:W-:Y:S01]  /*a710*/  @P5 STG.E desc[UR36][R4.64+0x3c0], R3 ;  /* 0x0003c00304005986 */ /* 0x000fe2000c101924 */
[C---:B------:R-:W-:Y:S02]  /*a720*/  ISETP.GT.AND P5, PT, R0.reuse, RZ, P1 ;  /* 0x000000ff0000720c */ /* 0x040fe40000fa4270 */
[C---:B------:R-:W-:Y:S01]  /*a730*/  ISETP.GT.AND P1, PT, R0.reuse, 0x8, P1 ;  /* 0x000000080000780c */ /* 0x040fe20000f24270 */
[----:B------:R-:W-:Y:S01]  /*a740*/  @P4 STG.E desc[UR36][R4.64+0x3c4], R145 ;  /* 0x0003c49104004986 */ /* 0x000fe2000c101924 */
[C---:B------:R-:W-:Y:S02]  /*a750*/  ISETP.GT.AND P4, PT, R0.reuse, RZ, P0 ;  /* 0x000000ff0000720c */ /* 0x040fe40000784270 */
[----:B------:R-:W-:Y:S01]  /*a760*/  ISETP.GT.AND P0, PT, R0, 0x8, P0 ;  /* 0x000000080000780c */ /* 0x000fe20000704270 */
[----:B------:R-:W-:Y:S04]  /*a770*/  @P3 STG.E desc[UR36][R6.64+0x3c0], R9 ;  /* 0x0003c00906003986 */ /* 0x000fe8000c101924 */
[----:B------:R-:W-:Y:S04]  /*a780*/  @P2 STG.E desc[UR36][R6.64+0x3c4], R147 ;  /* 0x0003c49306002986 */ /* 0x000fe8000c101924 */
[----:B------:R-:W-:Y:S04]  /*a790*/  @P5 STG.E desc[UR36][R4.64+0x3e0], R11 ;  /* 0x0003e00b04005986 */ /* 0x000fe8000c101924 */
[----:B------:R0:W-:Y:S02]  /*a7a0*/  @P4 STG.E desc[UR36][R4.64+0x3e4], R149 ;  /* 0x0003e49504004986 */ /* 0x0001e4000c101924 */
[----:B0-----:R-:W-:-:S02]  /*a7b0*/  @P1 IMAD.MOV.U32 R4, RZ, RZ, R6 ;  /* 0x000000ffff041224 */ /* 0x001fc400078e0006 */
[----:B------:R-:W-:-:S05]  /*a7c0*/  @P1 IMAD.MOV.U32 R5, RZ, RZ, R7 ;  /* 0x000000ffff051224 */ /* 0x000fca00078e0007 */
[----:B------:R0:W-:Y:S04]  /*a7d0*/  @P1 STG.E desc[UR36][R4.64+0x3e0], R13 ;  /* 0x0003e00d04001986 */ /* 0x0001e8000c101924 */
[----:B------:R0:W-:Y:S02]  /*a7e0*/  @P0 STG.E desc[UR36][R6.64+0x3e4], R151 ;  /* 0x0003e49706000986 */ /* 0x0001e4000c101924 */
.L_x_288:
[----:B------:R-:W-:Y:S05]  /*a7f0*/  BSYNC B0 ;  /* 0x0000000000007941 */ /* 0x000fea0003800000 */
.L_x_34:
[----:B------:R-:W-:Y:S01]  /*a800*/  ULDC UR4, c[0x0][0xc] ;  /* 0x0000030000047ab9 */ /* 0x000fe20000000800 */
[----:B------:R-:W-:Y:S01]  /*a810*/  ULDC UR5, c[0x0][0x10] ;  /* 0x0000040000057ab9 */ /* 0x000fe20000000800 */
[----:B0-----:R-:W0:Y:S01]  /*a820*/  LDC R3, c[0x0][0x14] ;  /* 0x00000500ff037b82 */ /* 0x001e220000000800 */
[----:B------:R-:W-:Y:S01]  /*a830*/  UIMAD.WIDE.U32 UR4, UR4, UR5, URZ ;  /* 0x00000005040472a5 */ /* 0x000fe2000f8e003f */
[----:B------:R-:W-:Y:S01]  /*a840*/  PRMT R0, RZ, 0x7610, R0 ;  /* 0x00007610ff007816 */ /* 0x000fe20000000000 */
[----:B------:R-:W-:Y:S02]  /*a850*/  IMAD.MOV.U32 R153, RZ, RZ, -0x1 ;  /* 0xffffffffff997424 */ /* 0x000fe400078e00ff */
[----:B------:R-:W-:Y:S02]  /*a860*/  IMAD.MOV.U32 R23, RZ, RZ, -0x1 ;  /* 0xffffffffff177424 */ /* 0x000fe400078e00ff */
[----:B0-----:R-:W-:-:S04]  /*a870*/  IMAD.WIDE.U32 R16, R3, UR4, R16 ;  /* 0x0000000403107c25 */ /* 0x001fc8000f8e0010 */
[----:B------:R-:W-:Y:S01]  /*a880*/  IMAD R3, R3, UR5, RZ ;  /* 0x0000000503037c24 */ /* 0x000fe2000f8e02ff */
[----:B------:R-:W-:Y:S02]  /*a890*/  ULDC.64 UR4, c[0x0][0x650] ;  /* 0x0001940000047ab9 */ /* 0x000fe40000000a00 */
[----:B------:R-:W-:Y:S01]  /*a8a0*/  ISETP.GE.U32.AND P0, PT, R16, UR4, PT ;  /* 0x0000000410007c0c */ /* 0x000fe2000bf06070 */
[----:B------:R-:W-:-:S05]  /*a8b0*/  IMAD.IADD R17, R17, 0x1, R3 ;  /* 0x0000000111117824 */ /* 0x000fca00078e0203 */
[----:B------:R-:W-:-:S13]  /*a8c0*/  ISETP.GE.U32.AND.EX P0, PT, R17, UR5, PT, P0 ;  /* 0x0000000511007c0c */ /* 0x000fda000bf06100 */
[----:B------:R-:W-:Y:S05]  /*a8d0*/  @P0 BRA `(.L_x_289) ;  /* 0x0000000400640947 */ /* 0x000fea0003800000 */
[----:B------:R-:W0:Y:S01]  /*a8e0*/  S2R R12, SR_CTAID.X ;  /* 0x00000000000c7919 */ /* 0x000e220000002500 */
[----:B---3--:R-:W3:Y:S01]  /*a8f0*/  LDC.64 R10, c[0x0][0x628] ;  /* 0x00018a00ff0a7b82 */ /* 0x008ee20000000a00 */
[----:B------:R-:W-:Y:S01]  /*a900*/  ULDC UR4, c[0x0][0x150] ;  /* 0x0000540000047ab9 */ /* 0x000fe20000000800 */
[----:B-12-4-:R-:W-:Y:S01]  /*a910*/  IMAD.MOV.U32 R8, RZ, RZ, R16 ;  /* 0x000000ffff087224 */ /* 0x016fe200078e0010 */
[----:B-----5:R-:W1:Y:S01]  /*a920*/  S2R R24, SR_CTAID.Y ;  /* 0x0000000000187919 */ /* 0x020e620000002600 */
[----:B------:R-:W-:-:S04]  /*a930*/  IMAD.MOV.U32 R9, RZ, RZ, R17 ;  /* 0x000000ffff097224 */ /* 0x000fc800078e0011 */
[----:B------:R-:W2:Y:S08]  /*a940*/  LDC R21, c[0x0][0x144] ;  /* 0x00005100ff157b82 */ /* 0x000eb00000000800 */
[----:B------:R-:W4:Y:S08]  /*a950*/  LDC R0, c[0x0][0x630] ;  /* 0x00018c00ff007b82 */ /* 0x000f300000000800 */
[----:B------:R-:W1:Y:S01]  /*a960*/  LDC.64 R14, c[0x0][0x620] ;  /* 0x00018800ff0e7b82 */ /* 0x000e620000000a00 */
[----:B---3--:R-:W-:-:S04]  /*a970*/  ISETP.NE.U32.AND P0, PT, R10, RZ, PT ;  /* 0x000000ff0a00720c */ /* 0x008fc80003f05070 */
[----:B------:R-:W-:Y:S02]  /*a980*/  ISETP.NE.AND.EX P0, PT, R11, RZ, PT, P0 ;  /* 0x000000ff0b00720c */ /* 0x000fe40003f05300 */
[----:B0-----:R-:W-:-:S05]  /*a990*/  I2FP.F32.U32 R3, R12 ;  /* 0x0000000c00037245 */ /* 0x001fca0000201000 */
[----:B------:R-:W-:-:S04]  /*a9a0*/  FMUL R3, R3, UR4 ;  /* 0x0000000403037c20 */ /* 0x000fc80008400000 */
[----:B------:R0:W3:Y:S02]  /*a9b0*/  F2I.U32.TRUNC.NTZ R20, R3 ;  /* 0x0000000300147305 */ /* 0x0000e4000020f000 */
[----:B--2-4-:R-:W-:Y:S05]  /*a9c0*/  @!P0 BRA `(.L_x_290) ;  /* 0x0000000000288947 */ /* 0x014fea0003800000 */
[----:B0-----:R-:W0:Y:S02]  /*a9d0*/  LDC R3, c[0x0][0x634] ;  /* 0x00018d00ff037b82 */ /* 0x001e240000000800 */
        /* <DEDUP_REMOVED lines=9> */
.L_x_290:
[----:B------:R-:W2:Y:S01]  /*aa70*/  LDC.64 R28, c[0x0][0x640] ;  /* 0x00019000ff1c7b82 */ /* 0x000ea20000000a00 */
[-CC-:B------:R-:W-:Y:S01]  /*aa80*/  SHF.R.U64 R23, R8, R0.reuse, R9.reuse ;  /* 0x0000000008177219 */ /* 0x180fe20000001209 */
[----:B---3--:R-:W-:Y:S01]  /*aa90*/  IMAD.MOV R20, RZ, RZ, -R20 ;  /* 0x000000ffff147224 */ /* 0x008fe200078e0a14 */
[----:B------:R-:W-:Y:S01]  /*aaa0*/  SHF.R.U32.HI R0, RZ, R0, R9 ;  /* 0x00000000ff007219 */ /* 0x000fe20000011609 */
[----:B------:R-:W-:Y:S01]  /*aab0*/  ULDC UR4, c[0x0][0x154] ;  /* 0x0000550000047ab9 */ /* 0x000fe20000000800 */
[----:B0-----:R-:W-:Y:S01]  /*aac0*/  IADD3 R3, P0, RZ, -R23, RZ ;  /* 0x80000017ff037210 */ /* 0x001fe20007f1e0ff */
[----:B------:R-:W-:Y:S02]  /*aad0*/  IMAD R21, R21, R20, R12 ;  /* 0x0000001415157224 */ /* 0x000fe400078e020c */
[----:B------:R-:W0:Y:S01]  /*aae0*/  LDC R6, c[0x0][0x618] ;  /* 0x00018600ff067b82 */ /* 0x000e220000000800 */
[----:B------:R-:W-:Y:S02]  /*aaf0*/  IMAD.MOV.U32 R7, RZ, RZ, 0x1 ;  /* 0x00000001ff077424 */ /* 0x000fe400078e00ff */
[----:B------:R-:W-:-:S04]  /*ab00*/  IMAD.X R5, RZ, RZ, ~R0, P0 ;  /* 0x000000ffff057224 */ /* 0x000fc800000e0e00 */
[-C--:B-1----:R-:W-:Y:S01]  /*ab10*/  IMAD R0, R5, R14.reuse, RZ ;  /* 0x0000000e05007224 */ /* 0x082fe200078e02ff */
[----:B------:R-:W1:Y:S01]  /*ab20*/  LDC R8, c[0x0][0x608] ;  /* 0x00018200ff087b82 */ /* 0x000e620000000800 */
[----:B------:R-:W-:-:S04]  /*ab30*/  IMAD.WIDE.U32 R4, R3, R14, R16 ;  /* 0x0000000e03047225 */ /* 0x000fc800078e0010 */
[----:B------:R-:W-:Y:S01]  /*ab40*/  IMAD R3, R3, R15, R0 ;  /* 0x0000000f03037224 */ /* 0x000fe200078e0200 */
[----:B------:R-:W-:Y:S02]  /*ab50*/  I2FP.F32.U32 R0, R24 ;  /* 0x0000001800007245 */ /* 0x000fe40000201000 */
[----:B------:R-:W3:Y:S01]  /*ab60*/  LDC R26, c[0x0][0x658] ;  /* 0x00019600ff1a7b82 */ /* 0x000ee20000000800 */
[----:B------:R-:W-:Y:S01]  /*ab70*/  IMAD.IADD R3, R5, 0x1, R3 ;  /* 0x0000000105037824 */ /* 0x000fe200078e0203 */
[----:B--2---:R-:W-:Y:S01]  /*ab80*/  ISETP.NE.U32.AND P0, PT, R28, RZ, PT ;  /* 0x000000ff1c00720c */ /* 0x004fe20003f05070 */
[----:B------:R-:W-:Y:S01]  /*ab90*/  FMUL R0, R0, UR4 ;  /* 0x0000000400007c20 */ /* 0x000fe20008400000 */
[----:B------:R-:W-:Y:S02]  /*aba0*/  IMAD.MOV.U32 R5, RZ, RZ, -0x1 ;  /* 0xffffffffff057424 */ /* 0x000fe400078e00ff */
[----:B------:R-:W-:Y:S01]  /*abb0*/  ISETP.NE.AND.EX P0, PT, R29, RZ, PT, P0 ;  /* 0x000000ff1d00720c */ /* 0x000fe20003f05300 */
[----:B------:R2:W4:Y:S01]  /*abc0*/  F2I.U32.TRUNC.NTZ R13, R0 ;  /* 0x00000000000d7305 */ /* 0x000522000020f000 */
[----:B------:R-:W2:Y:S01]  /*abd0*/  LDC R15, c[0x0][0x148] ;  /* 0x00005200ff0f7b82 */ /* 0x000ea20000000800 */
[----:B0-----:R-:W-:-:S02]  /*abe0*/  SHF.R.U64 R12, R4, R6, R3 ;  /* 0x00000006040c7219 */ /* 0x001fc40000001203 */
[----:B------:R-:W-:-:S05]  /*abf0*/  SHF.R.U32.HI R3, RZ, R6, R3 ;  /* 0x00000006ff037219 */ /* 0x000fca0000011603 */
[----:B------:R-:W0:Y:S01]  /*ac00*/  LDC R20, c[0x0][0x600] ;  /* 0x00018000ff147b82 */ /* 0x000e220000000800 */
[-CC-:B-1----:R-:W-:Y:S02]  /*ac10*/  SHF.R.U64 R10, R12, R8.reuse, R3.reuse ;  /* 0x000000080c0a7219 */ /* 0x182fe40000001203 */
[----:B------:R-:W-:-:S05]  /*ac20*/  SHF.R.U32.HI R3, RZ, R8, R3 ;  /* 0x00000008ff037219 */ /* 0x000fca0000011603 */
[----:B------:R-:W1:Y:S01]  /*ac30*/  LDC R27, c[0x0][0x648] ;  /* 0x00019200ff1b7b82 */ /* 0x000e620000000800 */
[-C--:B---3--:R-:W-:Y:S02]  /*ac40*/  SHF.L.U32 R4, R5, R26.reuse, RZ ;  /* 0x0000001a05047219 */ /* 0x088fe400000006ff */
[--C-:B------:R-:W-:Y:S02]  /*ac50*/  SHF.R.U64 R14, R10, R26, R3.reuse ;  /* 0x0000001a0a0e7219 */ /* 0x100fe40000001203 */
[----:B------:R-:W-:Y:S02]  /*ac60*/  LOP3.LUT R25, RZ, R4, RZ, 0x33, !PT ;  /* 0x00000004ff197212 */ /* 0x000fe400078e33ff */
[-C--:B------:R-:W-:Y:S01]  /*ac70*/  SHF.R.U32.HI R5, RZ, R26.reuse, R3 ;  /* 0x0000001aff057219 */ /* 0x080fe20000011603 */
[----:B------:R-:W3:Y:S01]  /*ac80*/  LDC R30, c[0x0][0x638] ;  /* 0x00018e00ff1e7b82 */ /* 0x000ee20000000800 */
[----:B------:R-:W-:Y:S01]  /*ac90*/  SHF.L.U32 R154, R7, R26, RZ ;  /* 0x0000001a079a7219 */ /* 0x000fe200000006ff */
[----:B------:R-:W-:-:S06]  /*aca0*/  IMAD.MOV.U32 R4, RZ, RZ, R14 ;  /* 0x000000ffff047224 */ /* 0x000fcc00078e000e */
[----:B------:R-:W0:Y:S01]  /*acb0*/  LDC R31, c[0x0][0x610] ;  /* 0x00018400ff1f7b82 */ /* 0x000e220000000800 */
[----:B----4-:R-:W-:Y:S05]  /*acc0*/  @!P0 BRA `(.L_x_291) ;  /* 0x0000000000288947 */ /* 0x010fea0003800000 */
        /* <DEDUP_REMOVED lines=10> */
.L_x_291:
[----:B------:R-:W-:Y:S01]  /*ad70*/  ISETP.NE.AND P0, PT, R2, 0x1, PT ;  /* 0x000000010200780c */ /* 0x000fe20003f05270 */
[----:B0-----:R-:W-:Y:S01]  /*ad80*/  VIADD R7, R20, 0xffffffff ;  /* 0xffffffff14077836 */ /* 0x001fe20000000000 */
[----:B-12---:R-:W-:Y:S01]  /*ad90*/  SHF.R.U64 R0, R4, R27, R5 ;  /* 0x0000001b04007219 */ /* 0x006fe20000001205 */
[----:B------:R-:W-:Y:S01]  /*ada0*/  IMAD.MOV R13, RZ, RZ, -R13 ;  /* 0x000000ffff0d7224 */ /* 0x000fe200078e0a0d */
[----:B------:R-:W-:Y:S01]  /*adb0*/  LOP3.LUT R5, R10, R25, RZ, 0xc0, !PT ;  /* 0x000000190a057212 */ /* 0x000fe200078ec0ff */
[----:B------:R-:W-:Y:S02]  /*adc0*/  IMAD.MOV.U32 R4, RZ, RZ, 0x1 ;  /* 0x00000001ff047424 */ /* 0x000fe400078e00ff */
[----:B------:R-:W-:Y:S02]  /*add0*/  IMAD.MOV R3, RZ, RZ, -R0 ;  /* 0x000000ffff037224 */ /* 0x000fe400078e0a00 */
[----:B------:R-:W-:Y:S01]  /*ade0*/  IMAD R154, R154, R0, R5 ;  /* 0x000000009a9a7224 */ /* 0x000fe200078e0205 */
[----:B------:R-:W-:Y:S01]  /*adf0*/  LOP3.LUT R5, R12, R7, RZ, 0xc0, !PT ;  /* 0x000000070c057212 */ /* 0x000fe200078ec0ff */
[----:B---3--:R-:W-:-:S02]  /*ae00*/  IMAD R0, R3, R30, R14 ;  /* 0x0000001e03007224 */ /* 0x008fc400078e020e */
[----:B------:R-:W-:Y:S02]  /*ae10*/  @P0 IMAD R21, R15, R13, R24 ;  /* 0x0000000d0f150224 */ /* 0x000fe400078e0218 */
[----:B------:R-:W-:Y:S01]  /*ae20*/  IMAD R3, R0, R20, R5 ;  /* 0x0000001400037224 */ /* 0x000fe200078e0205 */
[----:B------:R-:W-:Y:S01]  /*ae30*/  PRMT R0, R4, 0x7610, R0 ;  /* 0x0000761004007816 */ /* 0x000fe20000000000 */
[----:B------:R-:W-:-:S05]  /*ae40*/  IMAD R154, R154, R31, R21 ;  /* 0x0000001f9a9a7224 */ /* 0x000fca00078e0215 */
[----:B------:R-:W-:Y:S02]  /*ae50*/  SEL R153, R3, R154, !P0 ;  /* 0x0000009a03997207 */ /* 0x000fe40004000000 */
[----:B------:R-:W-:-:S07]  /*ae60*/  SEL R154, R154, R3, !P0 ;  /* 0x000000039a9a7207 */ /* 0x000fce0004000000 */
.L_x_289:
[----:B------:R-:W-:-:S13]  /*ae70*/  LOP3.LUT P0, RZ, R0, 0xff, RZ, 0xc0, !PT ;  /* 0x000000ff00ff7812 */ /* 0x000fda000780c0ff */
[----:B------:R-:W-:Y:S05]  /*ae80*/  @P0 BRA `(.L_x_292) ;  /* 0xffffff6000d40947 */ /* 0x000fea000383ffff */
[----:B------:R-:W-:Y:S05]  /*ae90*/  EXIT ;  /* 0x000000000000794d */ /* 0x000fea0003800000 */
.L_x_7:
[----:B0-----:R-:W-:Y:S01]  /*aea0*/  ULDC.64 UR4, c[0x0][0x650] ;  /* 0x0001940000047ab9 */ /* 0x001fe20000000a00 */
        /* <DEDUP_REMOVED lines=25> */
.L_x_294:
[----:B------:R-:W0:Y:S01]  /*b040*/  LDC.64 R28, c[0x0][0x640] ;  /* 0x00019000ff1c7b82 */ /* 0x000e220000000a00 */
[-CC-:B------:R-:W-:Y:S01]  /*b050*/  SHF.R.U64 R22, R12, R6.reuse, R13.reuse ;  /* 0x000000060c167219 */ /* 0x180fe2000000120d */
[----:B------:R-:W-:Y:S01]  /*b060*/  IMAD.MOV.U32 R30, RZ, RZ, 0x1 ;  /* 0x00000001ff1e7424 */ /* 0x000fe200078e00ff */
[----:B------:R-:W-:Y:S02]  /*b070*/  SHF.R.U32.HI R6, RZ, R6, R13 ;  /* 0x00000006ff067219 */ /* 0x000fe4000001160d */
        /* <DEDUP_REMOVED lines=8> */
[----:B------:R-:W-:Y:S01]  /*b100*/  IMAD.IADD R9, R9, 0x1, R11 ;  /* 0x0000000109097824 */ /* 0x000fe200078e020b */
[----:B0-----:R-:W-:-:S04]  /*b110*/  ISETP.NE.U32.AND P0, PT, R28, RZ, PT ;  /* 0x000000ff1c00720c */ /* 0x001fc80003f05070 */
[----:B------:R-:W-:Y:S02]  /*b120*/  ISETP.NE.AND.EX P0, PT, R29, RZ, PT, P0 ;  /* 0x000000ff1d00720c */ /* 0x000fe40003f05300 */
[----:B------:R-:W0:Y:S01]  /*b130*/  LDC R20, c[0x0][0x600] ;  /* 0x00018000ff147b82 */ /* 0x000e220000000800 */
[-CC-:B-1----:R-:W-:Y:S01]  /*b140*/  SHF.R.U64 R14, R8, R10.reuse, R9.reuse ;  /* 0x0000000a080e7219 */ /* 0x182fe20000001209 */
[----:B------:R-:W-:Y:S01]  /*b150*/  IMAD.MOV.U32 R8, RZ, RZ, -0x1 ;  /* 0xffffffffff087424 */ /* 0x000fe200078e00ff */
[----:B------:R-:W-:-:S05]  /*b160*/  SHF.R.U32.HI R9, RZ, R10, R9 ;  /* 0x0000000aff097219 */ /* 0x000fca0000011609 */
[----:B------:R-:W1:Y:S01]  /*b170*/  LDC R26, c[0x0][0x648] ;  /* 0x00019200ff1a7b82 */ /* 0x000e620000000800 */
[-CC-:B--2---:R-:W-:Y:S02]  /*b180*/  SHF.R.U64 R21, R14, R12.reuse, R9.reuse ;  /* 0x0000000c0e157219 */ /* 0x184fe40000001209 */
[----:B------:R-:W-:-:S05]  /*b190*/  SHF.R.U32.HI R6, RZ, R12, R9 ;  /* 0x0000000cff067219 */ /* 0x000fca0000011609 */
[----:B------:R-:W2:Y:S01]  /*b1a0*/  LDC R27, c[0x0][0x638] ;  /* 0x00018e00ff1b7b82 */ /* 0x000ea20000000800 */
[-C--:B---3--:R-:W-:Y:S02]  /*b1b0*/  SHF.L.U32 R8, R8, R25.reuse, RZ ;  /* 0x0000001908087219 */ /* 0x088fe400000006ff */
[-CC-:B------:R-:W-:Y:S02]  /*b1c0*/  SHF.R.U64 R23, R21, R25.reuse, R6.reuse ;  /* 0x0000001915177219 */ /* 0x180fe40000001206 */
[----:B------:R-:W-:Y:S02]  /*b1d0*/  LOP3.LUT R32, RZ, R8, RZ, 0x33, !PT ;  /* 0x00000008ff207212 */ /* 0x000fe400078e33ff */
[----:B------:R-:W-:Y:S01]  /*b1e0*/  SHF.R.U32.HI R9, RZ, R25, R6 ;  /* 0x00000019ff097219 */ /* 0x000fe20000011606 */
[----:B------:R-:W3:Y:S01]  /*b1f0*/  LDC R31, c[0x0][0x610] ;  /* 0x00018400ff1f7b82 */ /* 0x000ee20000000800 */
[----:B------:R-:W-:Y:S01]  /*b200*/  IMAD.MOV.U32 R8, RZ, RZ, R23 ;  /* 0x000000ffff087224 */ /* 0x000fe200078e0017 */
[----:B------:R-:W-:Y:S06]  /*b210*/  @!P0 BRA `(.L_x_295) ;  /* 0x0000000000288947 */ /* 0x000fec0003800000 */
        /* <DEDUP_REMOVED lines=10> */
.L_x_295:
[----:B------:R-:W-:Y:S02]  /*b2c0*/  ISETP.NE.AND P0, PT, R2, 0x1, PT ;  /* 0x000000010200780c */ /* 0x000fe40003f05270 */
[----:B-1----:R-:W-:Y:S01]  /*b2d0*/  SHF.R.U64 R6, R8, R26, R9 ;  /* 0x0000001a08067219 */ /* 0x002fe20000001209 */
[----:B0-----:R-:W-:Y:S01]  /*b2e0*/  VIADD R9, R20, 0xffffffff ;  /* 0xffffffff14097836 */ /* 0x001fe20000000000 */
[----:B------:R-:W-:Y:S02]  /*b2f0*/  SHF.L.U32 R30, R30, R25, RZ ;  /* 0x000000191e1e7219 */ /* 0x000fe400000006ff */
[----:B------:R-:W-:Y:S01]  /*b300*/  LOP3.LUT R5, R21, R32, RZ, 0xc0, !PT ;  /* 0x0000002015057212 */ /* 0x000fe200078ec0ff */
[----:B------:R-:W-:-:S04]  /*b310*/  IMAD.MOV R8, RZ, RZ, -R6 ;  /* 0x000000ffff087224 */ /* 0x000fc800078e0a06 */
[----:B------:R-:W-:Y:S01]  /*b320*/  IMAD R6, R30, R6, R5 ;  /* 0x000000061e067224 */ /* 0x000fe200078e0205 */
[----:B------:R-:W-:Y:S01]  /*b330*/  LOP3.LUT R5, R14, R9, RZ, 0xc0, !PT ;  /* 0x000000090e057212 */ /* 0x000fe200078ec0ff */
[----:B------:R-:W-:Y:S02]  /*b340*/  @P0 IMAD R3, R7, R24, R4 ;  /* 0x0000001807030224 */ /* 0x000fe400078e0204 */
[----:B--2---:R-:W-:Y:S02]  /*b350*/  IMAD R4, R8, R27, R23 ;  /* 0x0000001b08047224 */ /* 0x004fe400078e0217 */
[----:B---3--:R-:W-:Y:S02]  /*b360*/  IMAD R3, R6, R31, R3 ;  /* 0x0000001f06037224 */ /* 0x008fe400078e0203 */
[----:B------:R-:W-:Y:S02]  /*b370*/  IMAD R4, R4, R20, R5 ;  /* 0x0000001404047224 */ /* 0x000fe400078e0205 */
[----:B------:R-:W-:-:S02]  /*b380*/  IMAD.MOV.U32 R8, RZ, RZ, 0x1 ;  /* 0x00000001ff087424 */ /* 0x000fc400078e00ff */
[----:B------:R-:W-:Y:S01]  /*b390*/  IMAD.MOV.U32 R6, RZ, RZ, R22 ;  /* 0x000000ffff067224 */ /* 0x000fe200078e0016 */
[----:B------:R-:W-:Y:S02]  /*b3a0*/  SEL R20, R4, R3, !P0 ;  /* 0x0000000304147207 */ /* 0x000fe40004000000 */
[----:B------:R-:W-:-:S07]  /*b3b0*/  SEL R21, R3, R4, !P0 ;  /* 0x0000000403157207 */ /* 0x000fce0004000000 */
.L_x_293:
[----:B------:R-:W-:-:S08]  /*b3c0*/  NOP ;  /* 0x0000000000007918 */ /* 0x000fd00000000000 */
[----:B------:R-:W0:-:S00]  /*b3d0*/  USETMAXREG.DEALLOC.CTAPOOL 0x28 ;  /* 0x00000028000079c8 */ /* 0x000e0000080e0500 */
[----:B0-----:R-:W-:-:S13]  /*b3e0*/  ISETP.NE.AND P0, PT, R0, RZ, PT ;  /* 0x000000ff0000720c */ /* 0x001fda0003f05270 */
[----:B------:R-:W-:Y:S05]  /*b3f0*/  @P0 EXIT ;  /* 0x000000000000094d */ /* 0x000fea0003800000 */
[----:B------:R-:W-:Y:S01]  /*b400*/  LOP3.LUT P0, RZ, R8, 0xff, RZ, 0xc0, !PT ;  /* 0x000000ff08ff7812 */ /* 0x000fe2000780c0ff */
[----:B------:R-:W-:Y:S02]  /*b410*/  IMAD.MOV.U32 R0, RZ, RZ, 0x1 ;  /* 0x00000001ff007424 */ /* 0x000fe400078e00ff */
[----:B------:R-:W-:-:S10]  /*b420*/  IMAD.MOV.U32 R3, RZ, RZ, RZ ;  /* 0x000000ffff037224 */ /* 0x000fd400078e00ff */
[----:B------:R-:W-:Y:S05]  /*b430*/  @!P0 BRA `(.L_x_296) ;  /* 0x0000000c00cc8947 */ /* 0x000fea0003800000 */
[----:B------:R-:W0:Y:S01]  /*b440*/  LDC R0, c[0x0][0x28c] ;  /* 0x0000a300ff007b82 */ /* 0x000e220000000800 */
[----:B------:R-:W1:Y:S01]  /*b450*/  S2R R12, SR_CgaCtaId ;  /* 0x00000000000c7919 */ /* 0x000e620000008800 */
[----:B------:R-:W-:Y:S01]  /*b460*/  ULDC UR21, c[0x0][0x658] ;  /* 0x0001960000157ab9 */ /* 0x000fe20000000800 */
[----:B------:R-:W-:Y:S01]  /*b470*/  UMOV UR5, 0xffffffff ;  /* 0xffffffff00057882 */ /* 0x000fe20000000000 */
[----:B------:R-:W-:Y:S01]  /*b480*/  ULDC UR4, c[0x0][0xc] ;  /* 0x0000030000047ab9 */ /* 0x000fe20000000800 */
[----:B------:R-:W-:Y:S01]  /*b490*/  USHF.L.U32 UR29, UR5, UR21, URZ ;  /* 0x00000015051d7299 */ /* 0x000fe2000800063f */
[----:B------:R-:W-:Y:S01]  /*b4a0*/  BSSY B0, `(.L_x_296) ;  /* 0x00000ec000007945 */ /* 0x000fe20003800000 */
[----:B------:R-:W-:Y:S01]  /*b4b0*/  UMOV UR6, 0x1 ;  /* 0x0000000100067882 */ /* 0x000fe20000000000 */
[----:B------:R-:W-:Y:S01]  /*b4c0*/  ULDC UR5, c[0x0][0x10] ;  /* 0x0000040000057ab9 */ /* 0x000fe20000000800 */
[----:B------:R-:W-:Y:S01]  /*b4d0*/  USHF.L.U32 UR21, UR6, UR21, URZ ;  /* 0x0000001506157299 */ /* 0x000fe2000800063f */
[----:B------:R-:W-:Y:S01]  /*b4e0*/  IMAD.MOV.U32 R9, RZ, RZ, 0x1 ;  /* 0x00000001ff097424 */ /* 0x000fe200078e00ff */
[----:B------:R-:W-:Y:S01]  /*b4f0*/  UIMAD.WIDE.U32 UR4, UR4, UR5, URZ ;  /* 0x00000005040472a5 */ /* 0x000fe2000f8e003f */
[----:B------:R-:W-:Y:S01]  /*b500*/  LOP3.LUT R8, R19, 0x2, RZ, 0xfc, !PT ;  /* 0x0000000213087812 */ /* 0x000fe200078efcff */
[----:B------:R-:W-:Y:S01]  /*b510*/  ULDC UR6, c[0x0][0x14] ;  /* 0x0000050000067ab9 */ /* 0x000fe20000000800 */
[----:B------:R-:W-:Y:S01]  /*b520*/  ULDC UR13, c[0x0][0x600] ;  /* 0x00018000000d7ab9 */ /* 0x000fe20000000800 */
[----:B------:R-:W-:-:S02]  /*b530*/  UIMAD.WIDE.U32 UR22, UR4, UR6, URZ ;  /* 0x00000006041672a5 */ /* 0x000fc4000f8e003f */
[----:B------:R-:W-:Y:S02]  /*b540*/  UIMAD UR37, UR5, UR6, URZ ;  /* 0x00000006052572a4 */ /* 0x000fe4000f8e023f */
[----:B------:R-:W-:Y:S02]  /*b550*/  UIADD3 UR13, UR13, -0x1, URZ ;  /* 0xffffffff0d0d7890 */ /* 0x000fe4000fffe03f */
[----:B------:R-:W-:Y:S02]  /*b560*/  ULOP3.LUT UR29, URZ, UR29, URZ, 0x33, !UPT ;  /* 0x0000001d3f1d7292 */ /* 0x000fe4000f8e333f */
[----:B------:R-:W-:Y:S01]  /*b570*/  UIADD3 UR37, UR23, UR37, URZ ;  /* 0x0000002517257290 */ /* 0x000fe2000fffe03f */
[----:B0-----:R-:W-:Y:S01]  /*b580*/  VIADD R0, R0, 0x7f ;  /* 0x0000007f00007836 */ /* 0x001fe20000000000 */
[----:B------:R-:W-:-:S04]  /*b590*/  ULDC.64 UR30, c[0x0][0x198] ;  /* 0x00006600001e7ab9 */ /* 0x000fc80000000a00 */
[----:B------:R-:W-:-:S04]  /*b5a0*/  SHF.R.S32.HI R3, RZ, 0x1f, R0 ;  /* 0x0000001fff037819 */ /* 0x000fc80000011400 */
[----:B------:R-:W-:Y:S01]  /*b5b0*/  LEA.HI R10, R3, R0, RZ, 0x7 ;  /* 0x00000000030a7211 */ /* 0x000fe200078f38ff */
[C---:B-1----:R-:W-:Y:S02]  /*b5c0*/  IMAD.SHL.U32 R11, R12.reuse, 0x80, RZ ;  /* 0x000000800c0b7824 */ /* 0x042fe400078e00ff */
[----:B------:R-:W-:Y:S01]  /*b5d0*/  IMAD.SHL.U32 R12, R12, 0x1000, RZ ;  /* 0x000010000c0c7824 */ /* 0x000fe200078e00ff */
[----:B------:R-:W-:Y:S01]  /*b5e0*/  SHF.R.S32.HI R10, RZ, 0x7, R10 ;  /* 0x00000007ff0a7819 */ /* 0x000fe2000001140a */
[----:B------:R-:W-:Y:S01]  /*b5f0*/  IMAD.MOV.U32 R0, RZ, RZ, 0x1 ;  /* 0x00000001ff007424 */ /* 0x000fe200078e00ff */
[----:B------:R-:W-:Y:S01]  /*b600*/  LOP3.LUT R11, R11, 0x80, RZ, 0xc0, !PT ;  /* 0x000000800b0b7812 */ /* 0x000fe200078ec0ff */
[----:B------:R-:W-:Y:S01]  /*b610*/  IMAD.MOV.U32 R3, RZ, RZ, RZ ;  /* 0x000000ffff037224 */ /* 0x000fe200078e00ff */
[----:B------:R-:W-:Y:S01]  /*b620*/  LOP3.LUT R12, R12, 0x1000, RZ, 0xc0, !PT ;  /* 0x000010000c0c7812 */ /* 0x000fe200078ec0ff */
[----:B------:R-:W-:-:S07]  /*b630*/  VIADD R13, R10, 0x1 ;  /* 0x000000010a0d7836 */ /* 0x000fce0000000000 */
.L_x_307:
[----:B------:R-:W-:-:S03]  /*b640*/  UMOV UR4, 0xffffffff ;  /* 0xffffffff00047882 */ /* 0x000fc60000000000 */
[----:B------:R-:W-:Y:S05]  /*b650*/  BRA.DIV UR4, `(.L_x_297) ;  /* 0x0000001204087947 */ /* 0x000fea000b800000 */
[----:B------:R-:W-:-:S13]  /*b660*/  ELECT P6, URZ, PT ;  /* 0x00000000003f782f */ /* 0x000fda00038c0000 */
.L_x_317:
[----:B------:R-:W0:Y:S01]  /*b670*/  LDC R4, c[0x0][0x28c] ;  /* 0x0000a300ff047b82 */ /* 0x000e220000000800 */
[----:B------:R-:W-:Y:S01]  /*b680*/  BSSY B1, `(.L_x_298) ;  /* 0x000005a000017945 */ /* 0x000fe20003800000 */
[----:B0-----:R-:W-:-:S13]  /*b690*/  ISETP.LT.OR P6, PT, R4, 0x1, !P6 ;  /* 0x000000010400780c */ /* 0x001fda00077c1670 */
[----:B------:R-:W-:Y:S05]  /*b6a0*/  @P6 BRA `(.L_x_299) ;  /* 0x00000004005c6947 */ /* 0x000fea0003800000 */
[----:B------:R-:W-:Y:S02]  /*b6b0*/  IMAD.SHL.U32 R21, R21, 0x80, RZ ;  /* 0x0000008015157824 */ /* 0x000fe400078e00ff */
[----:B------:R-:W-:Y:S02]  /*b6c0*/  IMAD R20, R20, 0x100, R11 ;  /* 0x0000010014147824 */ /* 0x000fe400078e020b */
[----:B------:R-:W-:Y:S02]  /*b6d0*/  IMAD.MOV.U32 R24, RZ, RZ, RZ ;  /* 0x000000ffff187224 */ /* 0x000fe400078e00ff */
[----:B------:R-:W-:Y:S02]  /*b6e0*/  IMAD.MOV.U32 R4, RZ, RZ, R13 ;  /* 0x000000ffff047224 */ /* 0x000fe400078e000d */
[----:B------:R-:W-:Y:S02]  /*b6f0*/  IMAD.MOV.U32 R5, RZ, RZ, R0 ;  /* 0x000000ffff057224 */ /* 0x000fe400078e0000 */
[----:B------:R-:W-:-:S07]  /*b700*/  IMAD.MOV.U32 R7, RZ, RZ, R3 ;  /* 0x000000ffff077224 */ /* 0x000fce00078e0003 */
.L_x_302:
[----:B------:R-:W0:Y:S01]  /*b710*/  S2R R15, SR_CgaCtaId ;  /* 0x00000000000f7919 */ /* 0x000e220000008800 */
[----:B------:R-:W-:Y:S02]  /*b720*/  MOV R14, 0x400 ;  /* 0x00000400000e7802 */ /* 0x000fe40000000f00 */
[----:B------:R-:W-:Y:S02]  /*b730*/  LOP3.LUT P1, RZ, R18, 0x7f, RZ, 0xc0, !PT ;  /* 0x0000007f12ff7812 */ /* 0x000fe4000782c0ff */
[----:B0-----:R-:W-:Y:S02]  /*b740*/  LEA R22, R15, R14, 0x18 ;  /* 0x0000000e0f167211 */ /* 0x001fe400078ec0ff */
[----:B------:R-:W-:-:S09]  /*b750*/  SHF.L.U32 R14, R5, 0x1f, RZ ;  /* 0x0000001f050e7819 */ /* 0x000fd200000006ff */
[----:B------:R-:W0:Y:S01]  /*b760*/  @!P1 LDC R15, c[0x0][0x500] ;  /* 0x00014000ff0f9b82 */ /* 0x000e220000000800 */
[----:B------:R-:W-:-:S04]  /*b770*/  IMAD R23, R7, 0x8, R22 ;  /* 0x0000000807177824 */ /* 0x000fc800078e0216 */
[----:B------:R-:W1:Y:S02]  /*b780*/  SYNCS.PHASECHK.TRANS64.TRYWAIT P0, [R23+URZ+0x18], R14 ;  /* 0x0000180e170075a7 */ /* 0x000e64000800017f */
[----:B-1----:R-:W-:Y:S05]  /*b790*/  @!P0 BRA `(.L_x_300) ;  /* 0x0000000c00d88947 */ /* 0x002fea0003800000 */
.L_x_318:
[----:B-1----:R-:W-:Y:S01]  /*b7a0*/  PRMT R14, R8, 0x9910, RZ ;  /* 0x00009910080e7816 */ /* 0x002fe200000000ff */
[----:B0-----:R0:W-:Y:S03]  /*b7b0*/  @!P1 SYNCS.ARRIVE.TRANS64 RZ, [R23+URZ], R15 ;  /* 0x0000000f17ff99a7 */ /* 0x0011e6000800003f */
[----:B------:R-:W-:-:S13]  /*b7c0*/  ISETP.NE.AND P0, PT, R14, 0x2, PT ;  /* 0x000000020e00780c */ /* 0x000fda0003f05270 */
[----:B0-----:R-:W-:Y:S05]  /*b7d0*/  @P0 BRA `(.L_x_301) ;  /* 0x0000000000040947 */ /* 0x001fea0003800000 */
[----:B------:R-:W-:Y:S01]  /*b7e0*/  BPT.TRAP 0x1 ;  /* 0x000000040000795c */ /* 0x000fe20000300000 */
.L_x_301:
[----:B------:R-:W-:Y:S01]  /*b7f0*/  IMAD R14, R7, 0x10000, R22 ;  /* 0x00010000070e7824 */ /* 0x000fe200078e0216 */
[----:B------:R-:W-:Y:S01]  /*b800*/  R2UR UR10, R24 ;  /* 0x00000000180a72ca */ /* 0x000fe200000e0000 */
[----:B------:R-:W-:Y:S01]  /*b810*/  UIADD3 UR14, UP0, UR30, 0xf0, URZ ;  /* 0x000000f01e0e7890 */ /* 0x000fe2000ff1e03f */
[----:B------:R-:W-:Y:S01]  /*b820*/  R2UR UR9, R23 ;  /* 0x00000000170972ca */ /* 0x000fe200000e0000 */
[----:B------:R-:W-:Y:S01]  /*b830*/  VIADD R4, R4, 0xffffffff ;  /* 0xffffffff04047836 */ /* 0x000fe20000000000 */
[----:B------:R-:W-:Y:S01]  /*b840*/  R2UR UR40, R14 ;  /* 0x000000000e2872ca */ /* 0x000fe200000e0000 */
[----:B------:R-:W-:Y:S01]  /*b850*/  IMAD R14, R7, 0x8000, R12 ;  /* 0x00008000070e7824 */ /* 0x000fe200078e020c */
[----:B------:R-:W-:Y:S01]  /*b860*/  R2UR UR11, R21 ;  /* 0x00000000150b72ca */ /* 0x000fe200000e0000 */
[----:B------:R-:W-:Y:S01]  /*b870*/  UIADD3.X UR15, URZ, UR31, URZ, UP0, !UPT ;  /* 0x0000001f3f0f7290 */ /* 0x000fe200087fe43f */
[----:B------:R-:W-:Y:S01]  /*b880*/  R2UR UR12, R6 ;  /* 0x00000000060c72ca */ /* 0x000fe200000e0000 */
[----:B------:R-:W-:Y:S01]  /*b890*/  IMAD R14, R14, 0x4, R22 ;  /* 0x000000040e0e7824 */ /* 0x000fe200078e0216 */
[----:B------:R-:W-:Y:S01]  /*b8a0*/  R2UR UR35, R20 ;  /* 0x00000000142372ca */ /* 0x000fe200000e0000 */
[----:B------:R-:W-:Y:S01]  /*b8b0*/  UIADD3 UR4, UP1, UR30, 0x1f0, URZ ;  /* 0x000001f01e047890 */ /* 0x000fe2000ff3e03f */
[----:B------:R-:W-:Y:S01]  /*b8c0*/  ISETP.GT.AND P1, PT, R4, 0x1, PT ;  /* 0x000000010400780c */ /* 0x000fe20003f24270 */
[----:B------:R-:W-:Y:S01]  /*b8d0*/  UIADD3 UR58, UR10, 0x20, URZ ;  /* 0x000000200a3a7890 */ /* 0x000fe2000fffe03f */
[----:B------:R-:W-:Y:S01]  /*b8e0*/  R2UR UR18, R14 ;  /* 0x000000000e1272ca */ /* 0x000fe200000e0000 */
[----:B------:R-:W-:Y:S01]  /*b8f0*/  UIADD3 UR50, UR10, 0x40, URZ ;  /* 0x000000400a327890 */ /* 0x000fe2000fffe03f */
[----:B------:R-:W-:Y:S01]  /*b900*/  VIADD R7, R7, 0x1 ;  /* 0x0000000107077836 */ /* 0x000fe20000000000 */
[----:B------:R-:W-:Y:S01]  /*b910*/  UIADD3 UR8, UR40, 0x100, URZ ;  /* 0x0000010028087890 */ /* 0x000fe2000fffe03f */
[----:B------:R-:W-:Y:S01]  /*b920*/  VIADD R24, R24, 0x80 ;  /* 0x0000008018187836 */ /* 0x000fe20000000000 */
[----:B------:R-:W-:-:S02]  /*b930*/  UIADD3 UR56, UR40, 0x4100, URZ ;  /* 0x0000410028387890 */ /* 0x000fc4000fffe03f */
[----:B------:R-:W-:Y:S01]  /*b940*/  UIADD3 UR48, UR40, 0x8100, URZ ;  /* 0x0000810028307890 */ /* 0x000fe2000fffe03f */
[----:B------:R-:W-:Y:S01]  /*b950*/  ISETP.NE.AND P0, PT, R7, 0x3, PT ;  /* 0x000000030700780c */ /* 0x000fe20003f05270 */
[----:B------:R-:W-:Y:S02]  /*b960*/  UIADD3 UR42, UR10, 0x60, URZ ;  /* 0x000000600a2a7890 */ /* 0x000fe4000fffe03f */
[----:B------:R-:W-:Y:S01]  /*b970*/  UIADD3 UR40, UR40, 0xc100, URZ ;  /* 0x0000c10028287890 */ /* 0x000fe2000fffe03f */
[----:B------:R-:W-:Y:S01]  /*b980*/  SEL R14, RZ, 0x1, P0 ;  /* 0x00000001ff0e7807 */ /* 0x000fe20000000000 */
[----:B------:R-:W-:Y:S01]  /*b990*/  UMOV UR6, 0x0 ;  /* 0x0000000000067882 */ /* 0x000fe20000000000 */
[----:B------:R-:W-:Y:S01]  /*b9a0*/  UMOV UR7, 0x10000000 ;  /* 0x1000000000077882 */ /* 0x000fe20000000000 */
[----:B------:R-:W-:Y:S01]  /*b9b0*/  UIADD3.X UR5, URZ, UR31, URZ, UP1, !UPT ;  /* 0x0000001f3f057290 */ /* 0x000fe20008ffe43f */
[----:B------:R0:W-:Y:S01]  /*b9c0*/  UTMALDG.3D [UR8], [UR14], desc[UR6] ;  /* 0x000006080e0075b4 */ /* 0x0001e20008011000 */
[----:B------:R-:W-:Y:S01]  /*b9d0*/  UIADD3 UR32, UR18, 0x30100, URZ ;  /* 0x0003010012207890 */ /* 0x000fe2000fffe03f */
[----:B------:R-:W-:Y:S01]  /*b9e0*/  LOP3.LUT R5, R5, R14, RZ, 0x3c, !PT ;  /* 0x0000000e05057212 */ /* 0x000fe200078e3cff */
[----:B------:R-:W-:Y:S01]  /*b9f0*/  UIADD3 UR24, UR18, 0x38100, URZ ;  /* 0x0003810012187890 */ /* 0x000fe2000fffe03f */
[----:B------:R-:W-:Y:S01]  /*ba00*/  SEL R7, R7, RZ, P0 ;  /* 0x000000ff07077207 */ /* 0x000fe20000000000 */
[----:B------:R-:W-:Y:S01]  /*ba10*/  UIADD3 UR16, UR18, 0x40100, URZ ;  /* 0x0004010012107890 */ /* 0x000fe2000fffe03f */
[----:B------:R-:W-:Y:S01]  /*ba20*/  UMOV UR57, UR9 ;  /* 0x0000000900397c82 */ /* 0x000fe20008000000 */
        /* <DEDUP_REMOVED lines=8> */
[----:B------:R1:W-:Y:S01]  /*bab0*/  UTMALDG.3D [UR56], [UR14], desc[UR6] ;  /* 0x000006380e0075b4 */ /* 0x0003e20008011000 */
[----:B------:R-:W-:Y:S01]  /*bac0*/  UMOV UR38, 0x30000 ;  /* 0x0003000000267882 */ /* 0x000fe20000000000 */
[----:B------:R-:W-:Y:S01]  /*bad0*/  UMOV UR33, UR9 ;  /* 0x0000000900217c82 */ /* 0x000fe20008000000 */
[----:B------:R-:W-:Y:S01]  /*bae0*/  UMOV UR34, UR10 ;  /* 0x0000000a00227c82 */ /* 0x000fe20008000000 */
[----:B------:R-:W-:Y:S01]  /*baf0*/  UMOV UR36, UR12 ;  /* 0x0000000c00247c82 */ /* 0x000fe20008000000 */
[----:B------:R-:W-:Y:S01]  /*bb00*/  UMOV UR25, UR9 ;  /* 0x0000000900197c82 */ /* 0x000fe20008000000 */
[----:B------:R-:W-:Y:S01]  /*bb10*/  UMOV UR27, UR35 ;  /* 0x00000023001b7c82 */ /* 0x000fe20008000000 */
[----:B------:R-:W-:Y:S01]  /*bb20*/  UMOV UR28, UR12 ;  /* 0x0000000c001c7c82 */ /* 0x000fe20008000000 */
[----:B0-----:R-:W-:Y:S01]  /*bb30*/  UIADD3 UR8, UR18, 0x48100, URZ ;  /* 0x0004810012087890 */ /* 0x001fe2000fffe03f */
[----:B------:R1:W-:Y:S01]  /*bb40*/  UTMALDG.3D [UR48], [UR14], desc[UR6] ;  /* 0x000006300e0075b4 */ /* 0x0003e20008011000 */
        /* <DEDUP_REMOVED lines=8> */
[----:B------:R1:W-:Y:S01]  /*bbd0*/  UTMALDG.3D.MULTICAST [UR32], [UR4], UR38, desc[UR6] ;  /* 0x00000620040073b4 */ /* 0x0003e20008011826 */
[----:B------:R1:W-:Y:S01]  /*bbe0*/  UTMALDG.3D.MULTICAST [UR24], [UR4], UR38, desc[UR6] ;  /* 0x00000618040073b4 */ /* 0x0003e20008011826 */
[----:B------:R1:W-:Y:S01]  /*bbf0*/  UTMALDG.3D.MULTICAST [UR16], [UR4], UR38, desc[UR6] ;  /* 0x00000610040073b4 */ /* 0x0003e20008011826 */
[----:B------:R1:W-:Y:S02]  /*bc00*/  UTMALDG.3D.MULTICAST [UR8], [UR4], UR38, desc[UR6] ;  /* 0x00000608040073b4 */ /* 0x0003e40008011826 */
[----:B-1----:R-:W-:Y:S05]  /*bc10*/  @P1 BRA `(.L_x_302) ;  /* 0xfffffff800bc1947 */ /* 0x002fea000383ffff */
.L_x_299:
[----:B------:R-:W-:Y:S05]  /*bc20*/  BSYNC B1 ;  /* 0x0000000000017941 */ /* 0x000fea0003800000 */
.L_x_298:
[----:B------:R-:W-:Y:S01]  /*bc30*/  LOP3.LUT P1, RZ, R9, 0xff, RZ, 0xc0, !PT ;  /* 0x000000ff09ff7812 */ /* 0x000fe2000782c0ff */
[C---:B------:R-:W-:Y:S01]  /*bc40*/  IMAD.IADD R6, R10.reuse, 0x1, R3 ;  /* 0x000000010a067824 */ /* 0x040fe200078e0203 */
[----:B------:R-:W-:Y:S01]  /*bc50*/  ULDC.64 UR4, c[0x0][0x650] ;  /* 0x0001940000047ab9 */ /* 0x000fe20000000a00 */
[----:B------:R-:W-:Y:S01]  /*bc60*/  ISETP.GE.U32.AND P2, PT, R10, 0x3, PT ;  /* 0x000000030a00780c */ /* 0x000fe20003f46070 */
[----:B------:R-:W-:Y:S01]  /*bc70*/  BSSY B1, `(.L_x_303) ;  /* 0x000006c000017945 */ /* 0x000fe20003800000 */
[----:B------:R-:W-:Y:S01]  /*bc80*/  IMAD.MOV.U32 R21, RZ, RZ, -0x1 ;  /* 0xffffffffff157424 */ /* 0x000fe200078e00ff */
[----:B------:R-:W-:Y:S01]  /*bc90*/  ISETP.GT.U32.AND P0, PT, R6, 0x2, PT ;  /* 0x000000020600780c */ /* 0x000fe20003f04070 */
[----:B------:R-:W-:Y:S01]  /*bca0*/  IMAD.MOV.U32 R20, RZ, RZ, -0x1 ;  /* 0xffffffffff147424 */ /* 0x000fe200078e00ff */
[----:B------:R-:W-:Y:S02]  /*bcb0*/  PRMT R9, RZ, 0x7610, R9 ;  /* 0x00007610ff097816 */ /* 0x000fe40000000009 */
[----:B------:R-:W-:-:S03]  /*bcc0*/  ISETP.LT.U32.AND P0, PT, R10, 0x3, P0 ;  /* 0x000000030a00780c */ /* 0x000fc60000701070 */
[----:B------:R-:W0:Y:S01]  /*bcd0*/  @P1 S2R R5, SR_CgaCtaId ;  /* 0x0000000000051919 */ /* 0x000e220000008800 */
[----:B------:R-:W-:-:S04]  /*bce0*/  @P1 MOV R4, 0x400 ;  /* 0x0000040000041802 */ /* 0x000fc80000000f00 */
[----:B0-----:R-:W-:Y:S01]  /*bcf0*/  @P1 LEA R3, R5, R4, 0x18 ;  /* 0x0000000405031211 */ /* 0x001fe200078ec0ff */
[----:B------:R-:W-:-:S03]  /*bd00*/  IMAD.WIDE.U32 R4, R6, -0x55555555, RZ ;  /* 0xaaaaaaab06047825 */ /* 0x000fc600078e00ff */
[----:B------:R0:W-:Y:S01]  /*bd10*/  @P1 SYNCS.ARRIVE.TRANS64.A1T0 RZ, [R3+URZ+0x48], RZ ;  /* 0x000048ff03ff19a7 */ /* 0x0001e2000810003f */
[----:B------:R-:W-:Y:S02]  /*bd20*/  IADD3 R16, P1, R16, UR22, RZ ;  /* 0x0000001610107c10 */ /* 0x000fe4000ff3e0ff */
[----:B------:R-:W-:Y:S02]  /*bd30*/  SHF.R.U32.HI R5, RZ, 0x1, R5 ;  /* 0x00000001ff057819 */ /* 0x000fe40000011605 */
[----:B------:R-:W-:Y:S02]  /*bd40*/  IADD3.X R17, R17, UR37, RZ, P1, !PT ;  /* 0x0000002511117c10 */ /* 0x000fe40008ffe4ff */
[----:B------:R-:W-:Y:S02]  /*bd50*/  PRMT R4, RZ, 0x7610, R4 ;  /* 0x00007610ff047816 */ /* 0x000fe40000000004 */
[----:B0-----:R-:W-:Y:S02]  /*bd60*/  SEL R3, RZ, 0x1, !P0 ;  /* 0x00000001ff037807 */ /* 0x001fe40004000000 */
[----:B------:R-:W-:-:S02]  /*bd70*/  ISETP.GE.U32.AND P0, PT, R16, UR4, PT ;  /* 0x0000000410007c0c */ /* 0x000fc4000bf06070 */
[----:B------:R-:W-:Y:S01]  /*bd80*/  LOP3.LUT R0, R0, R3, RZ, 0x3c, !PT ;  /* 0x0000000300007212 */ /* 0x000fe200078e3cff */
[----:B------:R-:W-:Y:S01]  /*bd90*/  IMAD R3, R5, -0x3, R6 ;  /* 0xfffffffd05037824 */ /* 0x000fe200078e0206 */
[----:B------:R-:W-:Y:S01]  /*bda0*/  ISETP.GE.U32.AND.EX P0, PT, R17, UR5, PT, P0 ;  /* 0x0000000511007c0c */ /* 0x000fe2000bf06100 */
[----:B------:R-:W-:Y:S01]  /*bdb0*/  IMAD.MOV.U32 R6, RZ, RZ, -0x1 ;  /* 0xffffffffff067424 */ /* 0x000fe200078e00ff */
[----:B------:R-:W-:-:S11]  /*bdc0*/  @P2 LOP3.LUT R0, R0, 0x1, R5, 0x78, !PT ;  /* 0x0000000100002812 */ /* 0x000fd600078e7805 */
[----:B------:R-:W-:Y:S05]  /*bdd0*/  @P0 BRA `(.L_x_304) ;  /* 0x0000000400540947 */ /* 0x000fea0003800000 */
[----:B------:R-:W0:Y:S01]  /*bde0*/  S2R R15, SR_CTAID.X ;  /* 0x00000000000f7919 */ /* 0x000e220000002500 */
[----:B------:R-:W-:Y:S01]  /*bdf0*/  ULDC.64 UR4, c[0x0][0x628] ;  /* 0x00018a0000047ab9 */ /* 0x000fe20000000a00 */
[----:B------:R-:W-:Y:S01]  /*be00*/  ULDC UR7, c[0x0][0x630] ;  /* 0x00018c0000077ab9 */ /* 0x000fe20000000800 */
[----:B------:R-:W-:Y:S01]  /*be10*/  ISETP.NE.U32.AND P0, PT, RZ, UR4, PT ;  /* 0x00000004ff007c0c */ /* 0x000fe2000bf05070 */
[----:B------:R-:W1:Y:S01]  /*be20*/  S2R R20, SR_CTAID.Y ;  /* 0x0000000000147919 */ /* 0x000e620000002600 */
[----:B------:R-:W-:Y:S01]  /*be30*/  ULDC UR8, c[0x0][0x150] ;  /* 0x0000540000087ab9 */ /* 0x000fe20000000800 */
[----:B------:R-:W-:Y:S01]  /*be40*/  IMAD.MOV.U32 R4, RZ, RZ, R16 ;  /* 0x000000ffff047224 */ /* 0x000fe200078e0010 */
[----:B------:R-:W-:Y:S01]  /*be50*/  ISETP.NE.AND.EX P0, PT, RZ, UR5, PT, P0 ;  /* 0x00000005ff007c0c */ /* 0x000fe2000bf05300 */
[----:B------:R-:W-:Y:S01]  /*be60*/  IMAD.MOV.U32 R5, RZ, RZ, R17 ;  /* 0x000000ffff057224 */ /* 0x000fe200078e0011 */
[----:B0-----:R-:W-:-:S11]  /*be70*/  I2FP.F32.U32 R22, R15 ;  /* 0x0000000f00167245 */ /* 0x001fd60000201000 */
[----:B------:R-:W-:Y:S05]  /*be80*/  @!P0 BRA `(.L_x_305) ;  /* 0x0000000000288947 */ /* 0x000fea0003800000 */
[----:B------:R-:W-:Y:S02]  /*be90*/  ULDC UR6, c[0x0][0x634] ;  /* 0x00018d0000067ab9 */ /* 0x000fe40000000800 */
[----:B------:R-:W-:-:S05]  /*bea0*/  IADD3 R5, P0, R16, UR6, RZ ;  /* 0x0000000610057c10 */ /* 0x000fca000ff1e0ff */
[----:B------:R-:W-:-:S04]  /*beb0*/  IMAD.X R21, RZ, RZ, R17, P0 ;  /* 0x000000ffff157224 */ /* 0x000fc800000e0611 */
[----:B------:R-:W-:-:S04]  /*bec0*/  IMAD.WIDE.U32 R6, R21, UR4, RZ ;  /* 0x0000000415067c25 */ /* 0x000fc8000f8e00ff */
[----:B------:R-:W-:-:S04]  /*bed0*/  IMAD.WIDE.U32 R6, P0, R5, UR5, R6 ;  /* 0x0000000505067c25 */ /* 0x000fc8000f800006 */
[----:B------:R-:W-:-:S04]  /*bee0*/  IMAD.WIDE.U32 R4, R5, UR4, RZ ;  /* 0x0000000405047c25 */ /* 0x000fc8000f8e00ff */
[----:B------:R-:W-:Y:S01]  /*bef0*/  IMAD.MOV.U32 R4, RZ, RZ, R7 ;  /* 0x000000ffff047224 */ /* 0x000fe200078e0007 */
[----:B------:R-:W-:Y:S01]  /*bf00*/  IADD3 RZ, P1, R5, R6, RZ ;  /* 0x0000000605ff7210 */ /* 0x000fe20007f3e0ff */
[----:B------:R-:W-:-:S04]  /*bf10*/  IMAD.X R5, RZ, RZ, RZ, P0 ;  /* 0x000000ffff057224 */ /* 0x000fc800000e06ff */
[----:B------:R-:W-:-:S08]  /*bf20*/  IMAD.WIDE.U32.X R4, R21, UR5, R4, P1 ;  /* 0x0000000515047c25 */ /* 0x000fd000088e0404 */
.L_x_305:
[--C-:B------:R-:W-:Y:S01]  /*bf30*/  SHF.R.U64 R14, R4, UR7, R5.reuse ;  /* 0x00000007040e7c19 */ /* 0x100fe20008001205 */
[----:B------:R-:W-:Y:S01]  /*bf40*/  FMUL R22, R22, UR8 ;  /* 0x0000000816167c20 */ /* 0x000fe20008400000 */
[----:B------:R-:W-:Y:S01]  /*bf50*/  SHF.R.U32.HI R4, RZ, UR7, R5 ;  /* 0x00000007ff047c19 */ /* 0x000fe20008011605 */
[----:B------:R-:W0:Y:S01]  /*bf60*/  LDC R6, c[0x0][0x144] ;  /* 0x00005100ff067b82 */ /* 0x000e220000000800 */
[----:B------:R-:W-:Y:S01]  /*bf70*/  IADD3 R5, P0, RZ, -R14, RZ ;  /* 0x8000000eff057210 */ /* 0x000fe20007f1e0ff */
[----:B------:R-:W-:Y:S01]  /*bf80*/  ULDC UR6, c[0x0][0x154] ;  /* 0x0000550000067ab9 */ /* 0x000fe20000000800 */
[----:B-1----:R-:W-:Y:S01]  /*bf90*/  I2FP.F32.U32 R7, R20 ;  /* 0x0000001400077245 */ /* 0x002fe20000201000 */
[----:B------:R-:W1:Y:S01]  /*bfa0*/  F2I.U32.TRUNC.NTZ R22, R22 ;  /* 0x0000001600167305 */ /* 0x000e62000020f000 */
[----:B------:R-:W-:Y:S01]  /*bfb0*/  ULDC.64 UR4, c[0x0][0x620] ;  /* 0x0001880000047ab9 */ /* 0x000fe20000000a00 */
[----:B------:R-:W-:Y:S01]  /*bfc0*/  IMAD.X R4, RZ, RZ, ~R4, P0 ;  /* 0x000000ffff047224 */ /* 0x000fe200000e0e04 */
[----:B------:R-:W-:Y:S01]  /*bfd0*/  ISETP.NE.AND P2, PT, R2, 0x1, PT ;  /* 0x000000010200780c */ /* 0x000fe20003f45270 */
[----:B------:R-:W-:Y:S01]  /*bfe0*/  FMUL R23, R7, UR6 ;  /* 0x0000000607177c20 */ /* 0x000fe20008400000 */
[----:B------:R-:W2:Y:S01]  /*bff0*/  LDC R25, c[0x0][0x148] ;  /* 0x00005200ff197b82 */ /* 0x000ea20000000800 */
[----:B------:R-:W-:Y:S01]  /*c000*/  IMAD R4, R4, UR4, RZ ;  /* 0x0000000404047c24 */ /* 0x000fe2000f8e02ff */
[----:B------:R-:W-:-:S02]  /*c010*/  ULDC.64 UR6, c[0x0][0x640] ;  /* 0x0001900000067ab9 */ /* 0x000fc40000000a00 */
[----:B------:R-:W-:Y:S01]  /*c020*/  ISETP.NE.U32.AND P0, PT, RZ, UR6, PT ;  /* 0x00000006ff007c0c */ /* 0x000fe2000bf05070 */
[----:B------:R-:W3:Y:S01]  /*c030*/  F2I.U32.TRUNC.NTZ R23, R23 ;  /* 0x0000001700177305 */ /* 0x000ee2000020f000 */
[C---:B------:R-:W-:Y:S02]  /*c040*/  IMAD R7, R5.reuse, UR5, R4 ;  /* 0x0000000505077c24 */ /* 0x040fe4000f8e0204 */
[----:B------:R-:W-:Y:S01]  /*c050*/  IMAD.WIDE.U32 R4, R5, UR4, R16 ;  /* 0x0000000405047c25 */ /* 0x000fe2000f8e0010 */
[----:B------:R-:W-:Y:S01]  /*c060*/  ULDC UR4, c[0x0][0x618] ;  /* 0x0001860000047ab9 */ /* 0x000fe20000000800 */
[----:B------:R-:W-:Y:S02]  /*c070*/  ISETP.NE.AND.EX P0, PT, RZ, UR7, PT, P0 ;  /* 0x00000007ff007c0c */ /* 0x000fe4000bf05300 */
[----:B------:R-:W-:Y:S02]  /*c080*/  IMAD.IADD R5, R5, 0x1, R7 ;  /* 0x0000000105057824 */ /* 0x000fe400078e0207 */
[----:B-1----:R-:W-:-:S03]  /*c090*/  IMAD.MOV R22, RZ, RZ, -R22 ;  /* 0x000000ffff167224 */ /* 0x002fc600078e0a16 */
[----:B------:R-:W-:Y:S01]  /*c0a0*/  SHF.R.U64 R21, R4, UR4, R5 ;  /* 0x0000000404157c19 */ /* 0x000fe20008001205 */
[----:B0-----:R-:W-:Y:S01]  /*c0b0*/  IMAD R15, R6, R22, R15 ;  /* 0x00000016060f7224 */ /* 0x001fe200078e020f */
[----:B------:R-:W-:Y:S01]  /*c0c0*/  SHF.R.U32.HI R4, RZ, UR4, R5 ;  /* 0x00000004ff047c19 */ /* 0x000fe20008011605 */
[----:B------:R-:W-:Y:S01]  /*c0d0*/  ULDC UR4, c[0x0][0x608] ;  /* 0x0001820000047ab9 */ /* 0x000fe20000000800 */
[----:B---3--:R-:W-:Y:S02]  /*c0e0*/  IMAD.MOV R6, RZ, RZ, -R23 ;  /* 0x000000ffff067224 */ /* 0x008fe400078e0a17 */
[--C-:B------:R-:W-:Y:S02]  /*c0f0*/  SHF.R.U64 R22, R21, UR4, R4.reuse ;  /* 0x0000000415167c19 */ /* 0x100fe40008001204 */
[----:B------:R-:W-:Y:S01]  /*c100*/  SHF.R.U32.HI R5, RZ, UR4, R4 ;  /* 0x00000004ff057c19 */ /* 0x000fe20008011604 */
[----:B------:R-:W-:Y:S01]  /*c110*/  ULDC UR4, c[0x0][0x658] ;  /* 0x0001960000047ab9 */ /* 0x000fe20000000800 */
[----:B--2---:R-:W-:-:S02]  /*c120*/  @P2 IMAD R15, R25, R6, R20 ;  /* 0x00000006190f2224 */ /* 0x004fc400078e0214 */
[--C-:B------:R-:W-:Y:S02]  /*c130*/  SHF.R.U64 R20, R22, UR4, R5.reuse ;  /* 0x0000000416147c19 */ /* 0x100fe40008001205 */
[----:B------:R-:W-:-:S03]  /*c140*/  SHF.R.U32.HI R23, RZ, UR4, R5 ;  /* 0x00000004ff177c19 */ /* 0x000fc60008011605 */
[----:B------:R-:W-:Y:S02]  /*c150*/  IMAD.MOV.U32 R6, RZ, RZ, R20 ;  /* 0x000000ffff067224 */ /* 0x000fe400078e0014 */
[----:B------:R-:W-:Y:S01]  /*c160*/  IMAD.MOV.U32 R5, RZ, RZ, R23 ;  /* 0x000000ffff057224 */ /* 0x000fe200078e0017 */
[----:B------:R-:W-:Y:S06]  /*c170*/  @!P0 BRA `(.L_x_306) ;  /* 0x00000000002c8947 */ /* 0x000fec0003800000 */
        /* <DEDUP_REMOVED lines=9> */
[----:B------:R-:W-:-:S04]  /*c210*/  IMAD.WIDE.U32.X R4, R23, UR7, R4, P1 ;  /* 0x0000000717047c25 */ /* 0x000fc800088e0404 */
[----:B------:R-:W-:-:S07]  /*c220*/  IMAD.MOV.U32 R6, RZ, RZ, R4 ;  /* 0x000000ffff067224 */ /* 0x000fce00078e0004 */
.L_x_306:
[----:B------:R-:W-:Y:S01]  /*c230*/  ULDC UR4, c[0x0][0x648] ;  /* 0x0001920000047ab9 */ /* 0x000fe20000000800 */
[----:B------:R-:W-:Y:S01]  /*c240*/  LOP3.LUT R4, R22, UR29, RZ, 0xc0, !PT ;  /* 0x0000001d16047c12 */ /* 0x000fe2000f8ec0ff */
[----:B------:R-:W-:Y:S01]  /*c250*/  ULDC UR5, c[0x0][0x610] ;  /* 0x0001840000057ab9 */ /* 0x000fe20000000800 */
[----:B------:R-:W-:Y:S01]  /*c260*/  SHF.R.U64 R5, R6, UR4, R5 ;  /* 0x0000000406057c19 */ /* 0x000fe20008001205 */
[----:B------:R-:W-:Y:S01]  /*c270*/  ULDC UR4, c[0x0][0x638] ;  /* 0x00018e0000047ab9 */ /* 0x000fe20000000800 */
[----:B------:R-:W-:-:S03]  /*c280*/  LOP3.LUT R21, R21, UR13, RZ, 0xc0, !PT ;  /* 0x0000000d15157c12 */ /* 0x000fc6000f8ec0ff */
[----:B------:R-:W-:Y:S02]  /*c290*/  IMAD.MOV R7, RZ, RZ, -R5 ;  /* 0x000000ffff077224 */ /* 0x000fe400078e0a05 */
[----:B------:R-:W-:Y:S02]  /*c2a0*/  IMAD R4, R5, UR21, R4 ;  /* 0x0000001505047c24 */ /* 0x000fe4000f8e0204 */
[----:B------:R-:W-:Y:S01]  /*c2b0*/  IMAD R20, R7, UR4, R20 ;  /* 0x0000000407147c24 */ /* 0x000fe2000f8e0214 */
[----:B------:R-:W-:Y:S01]  /*c2c0*/  ULDC UR4, c[0x0][0x600] ;  /* 0x0001800000047ab9 */ /* 0x000fe20000000800 */
[----:B------:R-:W-:Y:S02]  /*c2d0*/  IMAD R15, R4, UR5, R15 ;  /* 0x00000005040f7c24 */ /* 0x000fe4000f8e020f */
[----:B------:R-:W-:Y:S02]  /*c2e0*/  IMAD R6, R20, UR4, R21 ;  /* 0x0000000414067c24 */ /* 0x000fe4000f8e0215 */
[----:B------:R-:W-:-:S03]  /*c2f0*/  IMAD.MOV.U32 R4, RZ, RZ, 0x1 ;  /* 0x00000001ff047424 */ /* 0x000fc600078e00ff */
[----:B------:R-:W-:Y:S02]  /*c300*/  SEL R20, R6, R15, !P2 ;  /* 0x0000000f06147207 */ /* 0x000fe40005000000 */
[----:B------:R-:W-:Y:S01]  /*c310*/  SEL R21, R15, R6, !P2 ;  /* 0x000000060f157207 */ /* 0x000fe20005000000 */
[----:B------:R-:W-:-:S07]  /*c320*/  IMAD.MOV.U32 R6, RZ, RZ, R14 ;  /* 0x000000ffff067224 */ /* 0x000fce00078e000e */
.L_x_304:
[----:B------:R-:W-:Y:S05]  /*c330*/  BSYNC B1 ;  /* 0x0000000000017941 */ /* 0x000fea0003800000 */
.L_x_303:
[----:B------:R-:W-:-:S13]  /*c340*/  LOP3.LUT P0, RZ, R4, 0xff, RZ, 0xc0, !PT ;  /* 0x000000ff04ff7812 */ /* 0x000fda000780c0ff */
[----:B------:R-:W-:Y:S05]  /*c350*/  @P0 BRA `(.L_x_307) ;  /* 0xfffffff000b80947 */ /* 0x000fea000383ffff */
[----:B------:R-:W-:Y:S05]  /*c360*/  BSYNC B0 ;  /* 0x0000000000007941 */ /* 0x000fea0003800000 */
.L_x_296:
[----:B------:R-:W-:-:S03]  /*c370*/  UMOV UR4, 0xffffffff ;  /* 0xffffffff00047882 */ /* 0x000fc60000000000 */
[----:B------:R-:W-:Y:S05]  /*c380*/  BRA.DIV UR4, `(.L_x_308) ;  /* 0x0000000204f07947 */ /* 0x000fea000b800000 */
[----:B------:R-:W-:-:S13]  /*c390*/  ELECT P6, URZ, PT ;  /* 0x00000000003f782f */ /* 0x000fda00038c0000 */
.L_x_321:
[----:B------:R-:W-:Y:S04]  /*c3a0*/  BSSY B0, `(.L_x_309) ;  /* 0x0000022000007945 */ /* 0x000fe80003800000 */
[----:B------:R-:W-:Y:S05]  /*c3b0*/  @!P6 BRA `(.L_x_310) ;  /* 0x000000000080e947 */ /* 0x000fea0003800000 */
[----:B------:R-:W-:-:S04]  /*c3c0*/  LOP3.LUT R19, R19, 0x2, RZ, 0xfc, !PT ;  /* 0x0000000213137812 */ /* 0x000fc800078efcff */
[----:B------:R-:W-:-:S13]  /*c3d0*/  ISETP.NE.AND P0, PT, R19, 0x3, PT ;  /* 0x000000031300780c */ /* 0x000fda0003f05270 */
[----:B------:R-:W-:Y:S05]  /*c3e0*/  @!P0 BRA `(.L_x_311) ;  /* 0x0000000000048947 */ /* 0x000fea0003800000 */
[----:B------:R-:W-:Y:S01]  /*c3f0*/  BPT.TRAP 0x1 ;  /* 0x000000040000795c */ /* 0x000fe20000300000 */
.L_x_311:
[----:B------:R-:W0:Y:S01]  /*c400*/  S2R R5, SR_CgaCtaId ;  /* 0x0000000000057919 */ /* 0x000e220000008800 */
[----:B------:R-:W-:Y:S02]  /*c410*/  MOV R2, 0x400 ;  /* 0x0000040000027802 */ /* 0x000fe40000000f00 */
[----:B------:R-:W-:Y:S02]  /*c420*/  SHF.L.U32 R4, R0, 0x1f, RZ ;  /* 0x0000001f00047819 */ /* 0x000fe400000006ff */
[----:B0-----:R-:W-:-:S05]  /*c430*/  LEA R2, R5, R2, 0x18 ;  /* 0x0000000205027211 */ /* 0x001fca00078ec0ff */
[----:B------:R-:W-:-:S04]  /*c440*/  VIADD R2, R2, 0x18 ;  /* 0x0000001802027836 */ /* 0x000fc80000000000 */
[C---:B------:R-:W-:Y:S02]  /*c450*/  IMAD R7, R3.reuse, 0x8, R2 ;  /* 0x0000000803077824 */ /* 0x040fe400078e0202 */
[----:B------:R-:W-:Y:S02]  /*c460*/  VIADD R3, R3, 0x1 ;  /* 0x0000000103037836 */ /* 0x000fe40000000000 */
[----:B------:R-:W0:Y:S03]  /*c470*/  SYNCS.PHASECHK.TRANS64.TRYWAIT P0, [R7+URZ], R4 ;  /* 0x00000004070075a7 */ /* 0x000e26000800017f */
[----:B------:R-:W-:-:S04]  /*c480*/  ISETP.NE.AND P1, PT, R3, 0x3, PT ;  /* 0x000000030300780c */ /* 0x000fc80003f25270 */
[----:B------:R-:W-:Y:S02]  /*c490*/  SEL R5, RZ, 0x1, P1 ;  /* 0x00000001ff057807 */ /* 0x000fe40000800000 */
[----:B------:R-:W-:Y:S02]  /*c4a0*/  SEL R3, R3, RZ, P1 ;  /* 0x000000ff03037207 */ /* 0x000fe40000800000 */
[----:B------:R-:W-:-:S03]  /*c4b0*/  LOP3.LUT R9, R0, R5, RZ, 0x3c, !PT ;  /* 0x0000000500097212 */ /* 0x000fc600078e3cff */
[----:B------:R-:W-:Y:S01]  /*c4c0*/  IMAD R6, R3, 0x8, R2 ;  /* 0x0000000803067824 */ /* 0x000fe200078e0202 */
[----:B------:R-:W-:Y:S01]  /*c4d0*/  SHF.L.U32 R5, R9, 0x1f, RZ ;  /* 0x0000001f09057819 */ /* 0x000fe200000006ff */
[----:B0-----:R-:W-:Y:S06]  /*c4e0*/  @!P0 BRA `(.L_x_312) ;  /* 0x0000000000b88947 */ /* 0x001fec0003800000 */
.L_x_322:
[----:B------:R-:W1:Y:S01]  /*c4f0*/  SYNCS.PHASECHK.TRANS64.TRYWAIT P0, [R6+URZ], R5 ;  /* 0x00000005060075a7 */ /* 0x000e62000800017f */
[----:B------:R-:W-:-:S05]  /*c500*/  VIADD R0, R3, 0x1 ;  /* 0x0000000103007836 */ /* 0x000fca0000000000 */
[----:B------:R-:W-:-:S04]  /*c510*/  ISETP.NE.AND P1, PT, R0, 0x3, PT ;  /* 0x000000030000780c */ /* 0x000fc80003f25270 */
[----:B0-----:R-:W-:Y:S02]  /*c520*/  SEL R4, RZ, 0x1, P1 ;  /* 0x00000001ff047807 */ /* 0x001fe40000800000 */
[----:B------:R-:W-:Y:S02]  /*c530*/  SEL R3, R0, RZ, P1 ;  /* 0x000000ff00037207 */ /* 0x000fe40000800000 */
[----:B------:R-:W-:Y:S01]  /*c540*/  LOP3.LUT R0, R9, R4, RZ, 0x3c, !PT ;  /* 0x0000000409007212 */ /* 0x000fe200078e3cff */
[----:B-1----:R-:W-:Y:S06]  /*c550*/  @!P0 BRA `(.L_x_313) ;  /* 0x0000000000b08947 */ /* 0x002fec0003800000 */
.L_x_323:
[----:B------:R-:W-:Y:S01]  /*c560*/  IMAD R3, R3, 0x8, R2 ;  /* 0x0000000803037824 */ /* 0x000fe200078e0202 */
[----:B------:R-:W-:-:S07]  /*c570*/  SHF.L.U32 R0, R0, 0x1f, RZ ;  /* 0x0000001f00007819 */ /* 0x000fce00000006ff */
.L_x_314:
[----:B-1----:R1:W2:Y:S02]  /*c580*/  SYNCS.PHASECHK.TRANS64.TRYWAIT P0, [R3+URZ], R0 ;  /* 0x00000000030075a7 */ /* 0x0022a4000800017f */
[----:B--2---:R-:W-:Y:S05]  /*c590*/  @!P0 NANOSLEEP.SYNCS 0x989680 ;  /* 0x009896800000895d */ /* 0x004fea0003900000 */
[----:B------:R-:W2:Y:S02]  /*c5a0*/  @!P0 SYNCS.PHASECHK.TRANS64 P0, [R3+URZ], R0 ;  /* 0x00000000030085a7 */ /* 0x000ea4000800007f */
[----:B--2---:R-:W-:Y:S05]  /*c5b0*/  @!P0 BRA `(.L_x_314) ;  /* 0xfffffffc00f08947 */ /* 0x004fea000383ffff */
.L_x_310:
[----:B------:R-:W-:Y:S05]  /*c5c0*/  BSYNC B0 ;  /* 0x0000000000007941 */ /* 0x000fea0003800000 */
.L_x_309:
[----:B------:R-:W-:Y:S05]  /*c5d0*/  EXIT ;  /* 0x000000000000794d */ /* 0x000fea0003800000 */
.L_x_21:
[----:B---3--:R3:W4:Y:S02]  /*c5e0*/  SYNCS.PHASECHK.TRANS64.TRYWAIT P1, [R3+URZ], R0 ;  /* 0x00000000030075a7 */ /* 0x008724000802017f */
[----:B----4-:R-:W-:Y:S05]  /*c5f0*/  @!P1 NANOSLEEP.SYNCS 0x989680 ;  /* 0x009896800000995d */ /* 0x010fea0003900000 */
[----:B------:R-:W4:Y:S02]  /*c600*/  @!P1 SYNCS.PHASECHK.TRANS64 P1, [R3+URZ], R0 ;  /* 0x00000000030095a7 */ /* 0x000f24000802007f */
[----:B----4-:R-:W-:Y:S05]  /*c610*/  @!P1 BRA `(.L_x_21) ;  /* 0xfffffffc00f09947 */ /* 0x010fea000383ffff */
[----:B------:R-:W-:Y:S05]  /*c620*/  BRA `(.L_x_20) ;  /* 0xffffff4c00b47947 */ /* 0x000fea000383ffff */
.L_x_26:
[----:B-1----:R1:W2:Y:S02]  /*c630*/  SYNCS.PHASECHK.TRANS64.TRYWAIT P1, [R5+URZ], R4 ;  /* 0x00000004050075a7 */ /* 0x0022a4000802017f */
[----:B--2---:R-:W-:Y:S05]  /*c640*/  @!P1 NANOSLEEP.SYNCS 0x989680 ;  /* 0x009896800000995d */ /* 0x004fea0003900000 */
[----:B------:R-:W2:Y:S02]  /*c650*/  @!P1 SYNCS.PHASECHK.TRANS64 P1, [R5+URZ], R4 ;  /* 0x00000004050095a7 */ /* 0x000ea4000802007f */
[----:B--2---:R-:W-:Y:S05]  /*c660*/  @!P1 BRA `(.L_x_26) ;  /* 0xfffffffc00f09947 */ /* 0x004fea000383ffff */
[----:B------:R-:W-:Y:S05]  /*c670*/  BRA `(.L_x_25) ;  /* 0xffffff58002c7947 */ /* 0x000fea000383ffff */
.L_x_297:
[----:B------:R-:W-:Y:S01]  /*c680*/  BSSY B1, `(.L_x_315) ;  /* 0x0000006000017945 */ /* 0x000fe20003800000 */
[----:B------:R-:W-:-:S07]  /*c690*/  IMAD.MOV.U32 R15, RZ, RZ, -0x1 ;  /* 0xffffffffff0f7424 */ /* 0x000fce00078e00ff */
[----:B------:R-:W-:Y:S05]  /*c6a0*/  WARPSYNC.COLLECTIVE R15, `(.L_x_316) ;  /* 0x000000000f0c7348 */ /* 0x000fea0003c00000 */
[----:B------:R-:W-:Y:S02]  /*c6b0*/  ELECT P6, UR62, PT ;  /* 0x00000000003e782f */ /* 0x000fe400038c0000 */
[----:B------:R-:W-:Y:S01]  /*c6c0*/  MOV R14, UR62 ;  /* 0x0000003e000e7c02 */ /* 0x000fe20008000f00 */
[----:B------:R-:W-:Y:S10]  /*c6d0*/  ENDCOLLECTIVE ;  /* 0x000000000000791b */ /* 0x000ff40003800000 */
.L_x_316:
[----:B------:R-:W-:Y:S05]  /*c6e0*/  BSYNC B1 ;  /* 0x0000000000017941 */ /* 0x000fea0003800000 */
.L_x_315:
[----:B------:R-:W-:Y:S05]  /*c6f0*/  BRA `(.L_x_317) ;  /* 0xffffffec00dc7947 */ /* 0x000fea000383ffff */
.L_x_300:
[----:B-1----:R1:W2:Y:S02]  /*c700*/  SYNCS.PHASECHK.TRANS64.TRYWAIT P0, [R23+URZ+0x18], R14 ;  /* 0x0000180e170075a7 */ /* 0x0022a4000800017f */
[----:B--2---:R-:W-:Y:S05]  /*c710*/  @!P0 NANOSLEEP.SYNCS 0x989680 ;  /* 0x009896800000895d */ /* 0x004fea0003900000 */
[----:B------:R-:W2:Y:S02]  /*c720*/  @!P0 SYNCS.PHASECHK.TRANS64 P0, [R23+URZ+0x18], R14 ;  /* 0x0000180e170085a7 */ /* 0x000ea4000800007f */
[----:B--2---:R-:W-:Y:S05]  /*c730*/  @!P0 BRA `(.L_x_300) ;  /* 0xfffffffc00f08947 */ /* 0x004fea000383ffff */
[----:B------:R-:W-:Y:S05]  /*c740*/  BRA `(.L_x_318) ;  /* 0xfffffff000147947 */ /* 0x000fea000383ffff */
.L_x_308:
[----:B------:R-:W-:Y:S01]  /*c750*/  BSSY B0, `(.L_x_319) ;  /* 0x0000006000007945 */ /* 0x000fe20003800000 */
[----:B------:R-:W-:-:S07]  /*c760*/  IMAD.MOV.U32 R15, RZ, RZ, -0x1 ;  /* 0xffffffffff0f7424 */ /* 0x000fce00078e00ff */
[----:B------:R-:W-:Y:S05]  /*c770*/  WARPSYNC.COLLECTIVE R15, `(.L_x_320) ;  /* 0x000000000f0c7348 */ /* 0x000fea0003c00000 */
[----:B------:R-:W-:Y:S02]  /*c780*/  ELECT P6, UR62, PT ;  /* 0x00000000003e782f */ /* 0x000fe400038c0000 */
[----:B------:R-:W-:Y:S01]  /*c790*/  MOV R14, UR62 ;  /* 0x0000003e000e7c02 */ /* 0x000fe20008000f00 */
[----:B------:R-:W-:Y:S10]  /*c7a0*/  ENDCOLLECTIVE ;  /* 0x000000000000791b */ /* 0x000ff40003800000 */
.L_x_320:
[----:B------:R-:W-:Y:S05]  /*c7b0*/  BSYNC B0 ;  /* 0x0000000000007941 */ /* 0x000fea0003800000 */
.L_x_319:
[----:B------:R-:W-:Y:S05]  /*c7c0*/  BRA `(.L_x_321) ;  /* 0xfffffff800f47947 */ /* 0x000fea000383ffff */
.L_x_312:
[----:B0-----:R0:W1:Y:S02]  /*c7d0*/  SYNCS.PHASECHK.TRANS64.TRYWAIT P0, [R7+URZ], R4 ;  /* 0x00000004070075a7 */ /* 0x001064000800017f */
[----:B-1----:R-:W-:Y:S05]  /*c7e0*/  @!P0 NANOSLEEP.SYNCS 0x989680 ;  /* 0x009896800000895d */ /* 0x002fea0003900000 */
[----:B------:R-:W1:Y:S02]  /*c7f0*/  @!P0 SYNCS.PHASECHK.TRANS64 P0, [R7+URZ], R4 ;  /* 0x00000004070085a7 */ /* 0x000e64000800007f */
[----:B-1----:R-:W-:Y:S05]  /*c800*/  @!P0 BRA `(.L_x_312) ;  /* 0xfffffffc00f08947 */ /* 0x002fea000383ffff */
[----:B------:R-:W-:Y:S05]  /*c810*/  BRA `(.L_x_322) ;  /* 0xfffffffc00347947 */ /* 0x000fea000383ffff */
.L_x_313:
[----:B0-----:R0:W1:Y:S02]  /*c820*/  SYNCS.PHASECHK.TRANS64.TRYWAIT P0, [R6+URZ], R5 ;  /* 0x00000005060075a7 */ /* 0x001064000800017f */
[----:B-1----:R-:W-:Y:S05]  /*c830*/  @!P0 NANOSLEEP.SYNCS 0x989680 ;  /* 0x009896800000895d */ /* 0x002fea0003900000 */
[----:B------:R-:W1:Y:S02]  /*c840*/  @!P0 SYNCS.PHASECHK.TRANS64 P0, [R6+URZ], R5 ;  /* 0x00000005060085a7 */ /* 0x000e64000800007f */
[----:B-1----:R-:W-:Y:S05]  /*c850*/  @!P0 BRA `(.L_x_313) ;  /* 0xfffffffc00f08947 */ /* 0x002fea000383ffff */
[----:B------:R-:W-:Y:S05]  /*c860*/  BRA `(.L_x_323) ;  /* 0xfffffffc003c7947 */ /* 0x000fea000383ffff */
.L_x_324:
[----:B------:R-:W-:-:S00]  /*c870*/  BRA `(.L_x_324) ;  /* 0xfffffffc00fc7947 */ /* 0x000fc0000383ffff */
[----:B------:R-:W-:-:S00]  /*c880*/  NOP ;  /* 0x0000000000007918 */ /* 0x000fc00000000000 */
[----:B------:R-:W-:-:S00]  /*c890*/  NOP ;  /* 0x0000000000007918 */ /* 0x000fc00000000000 */
[----:B------:R-:W-:-:S00]  /*c8a0*/  NOP ;  /* 0x0000000000007918 */ /* 0x000fc00000000000 */
[----:B------:R-:W-:-:S00]  /*c8b0*/  NOP ;  /* 0x0000000000007918 */ /* 0x000fc00000000000 */
[----:B------:R-:W-:-:S00]  /*c8c0*/  NOP ;  /* 0x0000000000007918 */ /* 0x000fc00000000000 */
[----:B------:R-:W-:-:S00]  /*c8d0*/  NOP ;  /* 0x0000000000007918 */ /* 0x000fc00000000000 */
[----:B------:R-:W-:-:S00]  /*c8e0*/  NOP ;  /* 0x0000000000007918 */ /* 0x000fc00000000000 */
[----:B------:R-:W-:-:S00]  /*c8f0*/  NOP ;  /* 0x0000000000007918 */ /* 0x000fc00000000000 */
.L_x_325:


//--------------------- .nv.global.init           --------------------------
	.section	.nv.global.init,"aw",@progbits
.nv.global.init:
	.type		$str$22,@object
	.size		$str$22,($str$23 - $str$22)
$str$22:
        /*0000*/ 	.byte	0x6b, 0x5f, 0x74, 0x69, 0x6c, 0x65, 0x5f, 0x63, 0x6f, 0x75, 0x6e, 0x74, 0x20, 0x3e, 0x3d, 0x20
        /*0010*/ 	.byte	0x31, 0x00
	.type		$str$23,@object
	.size		$str$23,(__unnamed_1 - $str$23)
$str$23:
        /*0012*/ 	.byte	0x2f, 0x74, 0x6d, 0x70, 0x2f, 0x63, 0x75, 0x74, 0x6c, 0x61, 0x73, 0x73, 0x5f, 0x73, 0x77, 0x65
        /*0022*/ 	.byte	0x65, 0x70, 0x5f, 0x73, 0x72, 0x63, 0x2f, 0x69, 0x6e, 0x63, 0x6c, 0x75, 0x64, 0x65, 0x2f, 0x63
        /*0032*/ 	.byte	0x75, 0x74, 0x6c, 0x61, 0x73, 0x73, 0x2f, 0x67, 0x65, 0x6d, 0x6d, 0x2f, 0x63, 0x6f, 0x6c, 0x6c
        /*0042*/ 	.byte	0x65, 0x63, 0x74, 0x69, 0x76, 0x65, 0x2f, 0x73, 0x6d, 0x39, 0x30, 0x5f, 0x6d, 0x6d, 0x61, 0x5f
        /*0052*/ 	.byte	0x74, 0x6d, 0x61, 0x5f, 0x67, 0x6d, 0x6d, 0x61, 0x5f, 0x73, 0x73, 0x5f, 0x77, 0x61, 0x72, 0x70
        /*0062*/ 	.byte	0x73, 0x70, 0x65, 0x63, 0x69, 0x61, 0x6c, 0x69, 0x7a, 0x65, 0x64, 0x2e, 0x68, 0x70, 0x70, 0x00
	.type		__unnamed_1,@object
	.size		__unnamed_1,(.L_0 - __unnamed_1)
__unnamed_1:
        /*0072*/ 	.byte	0x76, 0x6f, 0x69, 0x64, 0x20, 0x63, 0x75, 0x74, 0x6c, 0x61, 0x73, 0x73, 0x3a, 0x3a, 0x67, 0x65
        /* <DEDUP_REMOVED lines=177> */
        /*0b92*/ 	.byte	0x3a, 0x69, 0x64, 0x65, 0x6e, 0x74, 0x69, 0x74, 0x79, 0x5d, 0x00
.L_0:


//--------------------- .nv.shared._ZN7cutlass13device_kernelINS_4gemm6kernel13GemmUniversalIN4cute5tupleIJiiiiEEENS1_10collective13CollectiveMmaINS1_34MainloopSm90TmaGmmaWarpSpecializedILi3ENS5_IJNS4_1CILi2EEENSA_ILi1EEESC_EEENS1_35KernelTmaWarpSpecializedCooperativeEEENS5_IJNSA_ILi128EEENSA_ILi256EEESG_EEENS_10tfloat32_tENS5_IJlSC_lEEESJ_SK_NS4_8TiledMMAINS4_8MMA_AtomIJNS4_4SM904GMMA30MMA_64x256x8_F32TF32TF32_SS_TNILNSO_7ScaleInE1ELSQ_1EEEEEENS4_6LayoutISD_NS5_IJSC_NSA_ILi0EEESU_EEEEENS5_IJNS4_10UnderscoreESX_SX_EEEEENS4_13SM90_TMA_LOADENS4_14ComposedLayoutINS4_7SwizzleILi3ELi4ELi3EEENS4_18smem_ptr_flag_bitsILi32EEENST_INS5_IJNSA_ILi8EEENSA_ILi32EEEEEENS5_IJS17_SC_EEEEEEEvNS4_8identityENS4_23SM90_TMA_LOAD_MULTICASTES1B_vS1C_EENS_8epilogue10collective6detail29Sm90TmaWarpSpecializedAdapterINS1G_15DefaultEpilogueISJ_SK_SK_NS1F_6thread17LinearCombinationISJ_Li1EffLNS1K_9ScaleType4KindE0ELNS_15FloatRoundStyleE2ESJ_EENS1_15EpilogueDefaultEEEEEvvEEEEvNT_6ParamsE --------------------------
	.section	.nv.shared._ZN7cutlass13device_kernelINS_4gemm6kernel13GemmUniversalIN4cute5tupleIJiiiiEEENS1_10collective13CollectiveMmaINS1_34MainloopSm90TmaGmmaWarpSpecializedILi3ENS5_IJNS4_1CILi2EEENSA_ILi1EEESC_EEENS1_35KernelTmaWarpSpecializedCooperativeEEENS5_IJNSA_ILi128EEENSA_ILi256EEESG_EEENS_10tfloat32_tENS5_IJlSC_lEEESJ_SK_NS4_8TiledMMAINS4_8MMA_AtomIJNS4_4SM904GMMA30MMA_64x256x8_F32TF32TF32_SS_TNILNSO_7ScaleInE1ELSQ_1EEEEEENS4_6LayoutISD_NS5_IJSC_NSA_ILi0EEESU_EEEEENS5_IJNS4_10UnderscoreESX_SX_EEEEENS4_13SM90_TMA_LOADENS4_14ComposedLayoutINS4_7SwizzleILi3ELi4ELi3EEENS4_18smem_ptr_flag_bitsILi32EEENST_INS5_IJNSA_ILi8EEENSA_ILi32EEEEEENS5_IJS17_SC_EEEEEEEvNS4_8identityENS4_23SM90_TMA_LOAD_MULTICASTES1B_vS1C_EENS_8epilogue10collective6detail29Sm90TmaWarpSpecializedAdapterINS1G_15DefaultEpilogueISJ_SK_SK_NS1F_6thread17LinearCombinationISJ_Li1EffLNS1K_9ScaleType4KindE0ELNS_15FloatRoundStyleE2ESJ_EENS1_15EpilogueDefaultEEEEEvvEEEEvNT_6ParamsE,"aw",@nobits
	.sectionflags	@""
	.align	16
	.zero		1024


//--------------------- .nv.shared.reserved.0     --------------------------
	.section	.nv.shared.reserved.0,"aw",@nobits
	.weak		__nv_reservedSMEM_offset_0_alias
	.size		__nv_reservedSMEM_offset_0_alias, 0, 0
	.other		__nv_reservedSMEM_offset_0_alias,@"STO_CUDA_RESERVED_SHARED STV_DEFAULT"
__nv_reservedSMEM_offset_0_alias:
	.zero		0


//--------------------- .nv.global                --------------------------
	.section	.nv.global,"aw",@nobits
.nv.global:
	.type		_ZN39_INTERNAL_fc5a28b4_4_k_cu_6972f696_66814cute1_E,@object
	.size		_ZN39_INTERNAL_fc5a28b4_4_k_cu_6972f696_66814cute1_E,(_ZN39_INTERNAL_fc5a28b4_4_k_cu_6972f696_66814cuda3std3__45__cpo6cbeginE - _ZN39_INTERNAL_fc5a28b4_4_k_cu_6972f696_66814cute1_E)
_ZN39_INTERNAL_fc5a28b4_4_k_cu_6972f696_66814cute1_E:
	.zero		1
	.type		_ZN39_INTERNAL_fc5a28b4_4_k_cu_6972f696_66814cuda3std3__45__cpo6cbeginE,@object
	.size		_ZN39_INTERNAL_fc5a28b4_4_k_cu_6972f696_66814cuda3std3__45__cpo6cbeginE,(_ZN39_INTERNAL_fc5a28b4_4_k_cu_6972f696_66814cuda3std3__48in_placeE - _ZN39_INTERNAL_fc5a28b4_4_k_cu_6972f696_66814cuda3std3__45__cpo6cbeginE)
_ZN39_INTERNAL_fc5a28b4_4_k_cu_6972f696_66814cuda3std3__45__cpo6cbeginE:
	.zero		1
	.type		_ZN39_INTERNAL_fc5a28b4_4_k_cu_6972f696_66814cuda3std3__48in_placeE,@object
	.size		_ZN39_INTERNAL_fc5a28b4_4_k_cu_6972f696_66814cuda3std3__48in_placeE,(_ZN39_INTERNAL_fc5a28b4_4_k_cu_6972f696_66814cuda3std6ranges3__45__cpo9iter_moveE - _ZN39_INTERNAL_fc5a28b4_4_k_cu_6972f696_66814cuda3std3__48in_placeE)
_ZN39_INTERNAL_fc5a28b4_4_k_cu_6972f696_66814cuda3std3__48in_placeE:
	.zero		1
	.type		_ZN39_INTERNAL_fc5a28b4_4_k_cu_6972f696_66814cuda3std6ranges3__45__cpo9iter_moveE,@object
	.size		_ZN39_INTERNAL_fc5a28b4_4_k_cu_6972f696_66814cuda3std6ranges3__45__cpo9iter_moveE,(_ZN39_INTERNAL_fc5a28b4_4_k_cu_6972f696_66814cuda3std3__45__cpo5beginE - _ZN39_INTERNAL_fc5a28b4_4_k_cu_6972f696_66814cuda3std6ranges3__45__cpo9iter_moveE)
_ZN39_INTERNAL_fc5a28b4_4_k_cu_6972f696_66814cuda3std6ranges3__45__cpo9iter_moveE:
	.zero		1
	.type		_ZN39_INTERNAL_fc5a28b4_4_k_cu_6972f696_66814cuda3std3__45__cpo5beginE,@object
	.size		_ZN39_INTERNAL_fc5a28b4_4_k_cu_6972f696_66814cuda3std3__45__cpo5beginE,(_ZN39_INTERNAL_fc5a28b4_4_k_cu_6972f696_66814cuda3std3__441_GLOBAL__N__fc5a28b4_4_k_cu_6972f696_66816ignoreE - _ZN39_INTERNAL_fc5a28b4_4_k_cu_6972f696_66814cuda3std3__45__cpo5beginE)
_ZN39_INTERNAL_fc5a28b4_4_k_cu_6972f696_66814cuda3std3__45__cpo5beginE:
	.zero		1
	.type		_ZN39_INTERNAL_fc5a28b4_4_k_cu_6972f696_66814cuda3std3__441_GLOBAL__N__fc5a28b4_4_k_cu_6972f696_66816ignoreE,@object
	.size		_ZN39_INTERNAL_fc5a28b4_4_k_cu_6972f696_66814cuda3std3__441_GLOBAL__N__fc5a28b4_4_k_cu_6972f696_66816ignoreE,(_ZN39_INTERNAL_fc5a28b4_4_k_cu_6972f696_66814cute7productE - _ZN39_INTERNAL_fc5a28b4_4_k_cu_6972f696_66814cuda3std3__441_GLOBAL__N__fc5a28b4_4_k_cu_6972f696_66816ignoreE)
_ZN39_INTERNAL_fc5a28b4_4_k_cu_6972f696_66814cuda3std3__441_GLOBAL__N__fc5a28b4_4_k_cu_6972f696_66816ignoreE:
	.zero		1
	.type		_ZN39_INTERNAL_fc5a28b4_4_k_cu_6972f696_66814cute7productE,@object
	.size		_ZN39_INTERNAL_fc5a28b4_4_k_cu_6972f696_66814cute7productE,(_ZN39_INTERNAL_fc5a28b4_4_k_cu_6972f696_66814cuda3std3__45__cpo3endE - _ZN39_INTERNAL_fc5a28b4_4_k_cu_6972f696_66814cute7productE)
_ZN39_INTERNAL_fc5a28b4_4_k_cu_6972f696_66814cute7productE:
	.zero		1
	.type		_ZN39_INTERNAL_fc5a28b4_4_k_cu_6972f696_66814cuda3std3__45__cpo3endE,@object
	.size		_ZN39_INTERNAL_fc5a28b4_4_k_cu_6972f696_66814cuda3std3__45__cpo3endE,(_ZN39_INTERNAL_fc5a28b4_4_k_cu_6972f696_66814cuda3std3__419piecewise_constructE - _ZN39_INTERNAL_fc5a28b4_4_k_cu_6972f696_66814cuda3std3__45__cpo3endE)
_ZN39_INTERNAL_fc5a28b4_4_k_cu_6972f696_66814cuda3std3__45__cpo3endE:
	.zero		1
	.type		_ZN39_INTERNAL_fc5a28b4_4_k_cu_6972f696_66814cuda3std3__419piecewise_constructE,@object
	.size		_ZN39_INTERNAL_fc5a28b4_4_k_cu_6972f696_66814cuda3std3__419piecewise_constructE,(_ZN39_INTERNAL_fc5a28b4_4_k_cu_6972f696_66814cuda3std3__45__cpo4cendE - _ZN39_INTERNAL_fc5a28b4_4_k_cu_6972f696_66814cuda3std3__419piecewise_constructE)
_ZN39_INTERNAL_fc5a28b4_4_k_cu_6972f696_66814cuda3std3__419piecewise_constructE:
	.zero		1
	.type		_ZN39_INTERNAL_fc5a28b4_4_k_cu_6972f696_66814cuda3std3__45__cpo4cendE,@object
	.size		_ZN39_INTERNAL_fc5a28b4_4_k_cu_6972f696_66814cuda3std3__45__cpo4cendE,(_ZN39_INTERNAL_fc5a28b4_4_k_cu_6972f696_66814cuda3std6ranges3__45__cpo4swapE - _ZN39_INTERNAL_fc5a28b4_4_k_cu_6972f696_66814cuda3std3__45__cpo4cendE)
_ZN39_INTERNAL_fc5a28b4_4_k_cu_6972f696_66814cuda3std3__45__cpo4cendE:
	.zero		1
	.type		_ZN39_INTERNAL_fc5a28b4_4_k_cu_6972f696_66814cuda3std6ranges3__45__cpo4swapE,@object
	.size		_ZN39_INTERNAL_fc5a28b4_4_k_cu_6972f696_66814cuda3std6ranges3__45__cpo4swapE,(.L_8 - _ZN39_INTERNAL_fc5a28b4_4_k_cu_6972f696_66814cuda3std6ranges3__45__cpo4swapE)
_ZN39_INTERNAL_fc5a28b4_4_k_cu_6972f696_66814cuda3std6ranges3__45__cpo4swapE:
	.zero		1
.L_8:


//--------------------- .nv.constant0._ZN7cutlass13device_kernelINS_4gemm6kernel13GemmUniversalIN4cute5tupleIJiiiiEEENS1_10collective13CollectiveMmaINS1_34MainloopSm90TmaGmmaWarpSpecializedILi3ENS5_IJNS4_1CILi2EEENSA_ILi1EEESC_EEENS1_35KernelTmaWarpSpecializedCooperativeEEENS5_IJNSA_ILi128EEENSA_ILi256EEESG_EEENS_10tfloat32_tENS5_IJlSC_lEEESJ_SK_NS4_8TiledMMAINS4_8MMA_AtomIJNS4_4SM904GMMA30MMA_64x256x8_F32TF32TF32_SS_TNILNSO_7ScaleInE1ELSQ_1EEEEEENS4_6LayoutISD_NS5_IJSC_NSA_ILi0EEESU_EEEEENS5_IJNS4_10UnderscoreESX_SX_EEEEENS4_13SM90_TMA_LOADENS4_14ComposedLayoutINS4_7SwizzleILi3ELi4ELi3EEENS4_18smem_ptr_flag_bitsILi32EEENST_INS5_IJNSA_ILi8EEENSA_ILi32EEEEEENS5_IJS17_SC_EEEEEEEvNS4_8identityENS4_23SM90_TMA_LOAD_MULTICASTES1B_vS1C_EENS_8epilogue10collective6detail29Sm90TmaWarpSpecializedAdapterINS1G_15DefaultEpilogueISJ_SK_SK_NS1F_6thread17LinearCombinationISJ_Li1EffLNS1K_9ScaleType4KindE0ELNS_15FloatRoundStyleE2ESJ_EENS1_15EpilogueDefaultEEEEEvvEEEEvNT_6ParamsE --------------------------
	.section	.nv.constant0._ZN7cutlass13device_kernelINS_4gemm6kernel13GemmUniversalIN4cute5tupleIJiiiiEEENS1_10collective13CollectiveMmaINS1_34MainloopSm90TmaGmmaWarpSpecializedILi3ENS5_IJNS4_1CILi2EEENSA_ILi1EEESC_EEENS1_35KernelTmaWarpSpecializedCooperativeEEENS5_IJNSA_ILi128EEENSA_ILi256EEESG_EEENS_10tfloat32_tENS5_IJlSC_lEEESJ_SK_NS4_8TiledMMAINS4_8MMA_AtomIJNS4_4SM904GMMA30MMA_64x256x8_F32TF32TF32_SS_TNILNSO_7ScaleInE1ELSQ_1EEEEEENS4_6LayoutISD_NS5_IJSC_NSA_ILi0EEESU_EEEEENS5_IJNS4_10UnderscoreESX_SX_EEEEENS4_13SM90_TMA_LOADENS4_14ComposedLayoutINS4_7SwizzleILi3ELi4ELi3EEENS4_18smem_ptr_flag_bitsILi32EEENST_INS5_IJNSA_ILi8EEENSA_ILi32EEEEEENS5_IJS17_SC_EEEEEEEvNS4_8identityENS4_23SM90_TMA_LOAD_MULTICASTES1B_vS1C_EENS_8epilogue10collective6detail29Sm90TmaWarpSpecializedAdapterINS1G_15DefaultEpilogueISJ_SK_SK_NS1F_6thread17LinearCombinationISJ_Li1EffLNS1K_9ScaleType4KindE0ELNS_15FloatRoundStyleE2ESJ_EENS1_15EpilogueDefaultEEEEEvvEEEEvNT_6ParamsE,"a",@progbits
	.sectionflags	@""
	.align	4
.nv.constant0._ZN7cutlass13device_kernelINS_4gemm6kernel13GemmUniversalIN4cute5tupleIJiiiiEEENS1_10collective13CollectiveMmaINS1_34MainloopSm90TmaGmmaWarpSpecializedILi3ENS5_IJNS4_1CILi2EEENSA_ILi1EEESC_EEENS1_35KernelTmaWarpSpecializedCooperativeEEENS5_IJNSA_ILi128EEENSA_ILi256EEESG_EEENS_10tfloat32_tENS5_IJlSC_lEEESJ_SK_NS4_8TiledMMAINS4_8MMA_AtomIJNS4_4SM904GMMA30MMA_64x256x8_F32TF32TF32_SS_TNILNSO_7ScaleInE1ELSQ_1EEEEEENS4_6LayoutISD_NS5_IJSC_NSA_ILi0EEESU_EEEEENS5_IJNS4_10UnderscoreESX_SX_EEEEENS4_13SM90_TMA_LOADENS4_14ComposedLayoutINS4_7SwizzleILi3ELi4ELi3EEENS4_18smem_ptr_flag_bitsILi32EEENST_INS5_IJNSA_ILi8EEENSA_ILi32EEEEEENS5_IJS17_SC_EEEEEEEvNS4_8identityENS4_23SM90_TMA_LOAD_MULTICASTES1B_vS1C_EENS_8epilogue10collective6detail29Sm90TmaWarpSpecializedAdapterINS1G_15DefaultEpilogueISJ_SK_SK_NS1F_6thread17LinearCombinationISJ_Li1EffLNS1K_9ScaleType4KindE0ELNS_15FloatRoundStyleE2ESJ_EENS1_15EpilogueDefaultEEEEEvvEEEEvNT_6ParamsE:
	.zero		1664


//--------------------- SYMBOLS --------------------------

	.type		.nv.reservedSmem.offset0,@object
	.size		.nv.reservedSmem.offset0,0x4
	.type		__assertfail,@function
